def matmul_kernel(
    a_ptr,
    b_ptr,
    c_ptr,
    M,
    N,
    K,
    stride_am,
    stride_ak,
    stride_bk,
    stride_bn,
    stride_cm,
    stride_cn,
    BLOCK_M: tl.constexpr,
    BLOCK_N: tl.constexpr,
    BLOCK_K: tl.constexpr,
    GROUP_M: tl.constexpr,
):
    pid = tl.program_id(axis=0)
    num_pid_m = tl.cdiv(M, BLOCK_M)
    num_pid_n = tl.cdiv(N, BLOCK_N)
    num_pid_in_group = GROUP_M * num_pid_n
    group_id = pid // num_pid_in_group
    first_pid_m = group_id * GROUP_M
    group_size_m = min(num_pid_m - first_pid_m, GROUP_M)
    pid_m = first_pid_m + ((pid % num_pid_in_group) % group_size_m)
    pid_n = (pid % num_pid_in_group) // group_size_m

    offs_am = (pid_m * BLOCK_M + tl.arange(0, BLOCK_M)) % M
    offs_bn = (pid_n * BLOCK_N + tl.arange(0, BLOCK_N)) % N
    offs_k = tl.arange(0, BLOCK_K)
    a_ptrs = a_ptr + offs_am[:, None] * stride_am + offs_k[None, :] * stride_ak
    b_ptrs = b_ptr + offs_k[:, None] * stride_bk + offs_bn[None, :] * stride_bn

    acc = tl.zeros((BLOCK_M, BLOCK_N), dtype=tl.float32)
    for kk in range(0, tl.cdiv(K, BLOCK_K)):
        a = tl.load(a_ptrs, mask=offs_k[None, :] < K - kk * BLOCK_K, other=0.0)
        b = tl.load(b_ptrs, mask=offs_k[:, None] < K - kk * BLOCK_K, other=0.0)
        acc = tl.dot(a, b, acc)
        a_ptrs += BLOCK_K * stride_ak
        b_ptrs += BLOCK_K * stride_bk

    c = acc.to(c_ptr.dtype.element_ty)
    offs_cm = pid_m * BLOCK_M + tl.arange(0, BLOCK_M)
    offs_cn = pid_n * BLOCK_N + tl.arange(0, BLOCK_N)
    c_ptrs = c_ptr + offs_cm[:, None] * stride_cm + offs_cn[None, :] * stride_cn
    mask = (offs_cm[:, None] < M) & (offs_cn[None, :] < N)
    tl.store(c_ptrs, c, mask=mask)

# config = {"BLOCK_K": 32, "BLOCK_M": 256, "BLOCK_N": 32, "GROUP_M": 8, "arch": "sm_90", "dtype": "fp16", "num_ctas": 1, "num_stages": 2, "num_warps": 8}
# arch = sm_90


// ===== COMPILED SASS (sm_90a) =====

	.target	sm_90a

	.elftype	@"ET_EXEC"


//--------------------- .note.nv.tkinfo           --------------------------
	.section	.note.nv.tkinfo,"",@"SHT_NOTE"
	.sectionflags	@"SHF_NOTE_NV_TKINFO"
	.tkinfo
        /*0018*/ 	.word	0x00000002
        /*0030*/ 	.string	""
        /*0030*/ 	.string	"ptxas"
        /*0030*/ 	.string	"Cuda compilation tools, release 13.0, V13.0.88"
        /*0030*/ 	.string	"Build cuda_13.0.r13.0/compiler.36424714_0"
        /*0030*/ 	.string	"-v  -suppress-debug-info  -lineinfo  -arch sm_90a "



//--------------------- .note.nv.cuinfo           --------------------------
	.section	.note.nv.cuinfo,"",@"SHT_NOTE"
	.sectionflags	@"SHF_NOTE_NV_CUINFO"
        /*0018*/ 	.short	0x0002
        /*001a*/ 	.short	0x005a
        /*001c*/ 	.short	0x0082
	.zero		2


//--------------------- .nv.info                  --------------------------
	.section	.nv.info,"",@"SHT_CUDA_INFO"
	.align	4


	//----- nvinfo : EIATTR_REGCOUNT
	.align		4
        /*0000*/ 	.byte	0x04, 0x2f
        /*0002*/ 	.short	(.L_1 - .L_0)
	.align		4
.L_0:
        /*0004*/ 	.word	index@(matmul_kernel)
        /*0008*/ 	.word	0x00000066


	//----- nvinfo : EIATTR_FRAME_SIZE
	.align		4
.L_1:
        /*000c*/ 	.byte	0x04, 0x11
        /*000e*/ 	.short	(.L_3 - .L_2)
	.align		4
.L_2:
        /*0010*/ 	.word	index@(matmul_kernel)
        /*0014*/ 	.word	0x00000000


	//----- nvinfo : EIATTR_MIN_STACK_SIZE
	.align		4
.L_3:
        /*0018*/ 	.byte	0x04, 0x12
        /*001a*/ 	.short	(.L_5 - .L_4)
	.align		4
.L_4:
        /*001c*/ 	.word	index@(matmul_kernel)
        /*0020*/ 	.word	0x00000000
.L_5:


//--------------------- .nv.compat                --------------------------
	.section	.nv.compat,"",@"SHT_CUDA_COMPAT_INFO"
	.align	4
        /*0000*/ 	.byte	0x02, 0x09, 0x01, 0x00, 0x02, 0x02, 0x04, 0x00, 0x02, 0x05, 0x05, 0x00, 0x03, 0x07, 0x01, 0x01
        /*0010*/ 	.byte	0x02, 0x03, 0x00, 0x00, 0x02, 0x06, 0x01, 0x00, 0x04, 0x0b, 0x08, 0x00, 0x00, 0x00, 0x00, 0x00
        /*0020*/ 	.byte	0x00, 0x00, 0x00, 0x00


//--------------------- .nv.info.matmul_kernel    --------------------------
	.section	.nv.info.matmul_kernel,"",@"SHT_CUDA_INFO"
	.sectionflags	@""
	.align	4


	//----- nvinfo : EIATTR_CUDA_API_VERSION
	.align		4
        /*0000*/ 	.byte	0x04, 0x37
        /*0002*/ 	.short	(.L_7 - .L_6)
.L_6:
        /*0004*/ 	.word	0x00000082


	//----- nvinfo : EIATTR_KPARAM_INFO
	.align		4
.L_7:
        /*0008*/ 	.byte	0x04, 0x17
        /*000a*/ 	.short	(.L_9 - .L_8)
.L_8:
        /*000c*/ 	.word	0x00000000
        /*0010*/ 	.short	0x000d
        /*0012*/ 	.short	0x0048
        /*0014*/ 	.byte	0x00, 0xf4, 0x21, 0x00


	//----- nvinfo : EIATTR_KPARAM_INFO
	.align		4
.L_9:
        /*0018*/ 	.byte	0x04, 0x17
        /*001a*/ 	.short	(.L_11 - .L_10)
.L_10:
        /*001c*/ 	.word	0x00000000
        /*0020*/ 	.short	0x000c
        /*0022*/ 	.short	0x0040
        /*0024*/ 	.byte	0x00, 0xf4, 0x21, 0x00


	//----- nvinfo : EIATTR_KPARAM_INFO
	.align		4
.L_11:
        /*0028*/ 	.byte	0x04, 0x17
        /*002a*/ 	.short	(.L_13 - .L_12)
.L_12:
        /*002c*/ 	.word	0x00000000
        /*0030*/ 	.short	0x000b
        /*0032*/ 	.short	0x0038
        /*0034*/ 	.byte	0x00, 0xf0, 0x11, 0x00


	//----- nvinfo : EIATTR_KPARAM_INFO
	.align		4
.L_13:
        /*0038*/ 	.byte	0x04, 0x17
        /*003a*/ 	.short	(.L_15 - .L_14)
.L_14:
        /*003c*/ 	.word	0x00000000
        /*0040*/ 	.short	0x000a
        /*0042*/ 	.short	0x0034
        /*0044*/ 	.byte	0x00, 0xf0, 0x11, 0x00


	//----- nvinfo : EIATTR_KPARAM_INFO
	.align		4
.L_15:
        /*0048*/ 	.byte	0x04, 0x17
        /*004a*/ 	.short	(.L_17 - .L_16)
.L_16:
        /*004c*/ 	.word	0x00000000
        /*0050*/ 	.short	0x0009
        /*0052*/ 	.short	0x0030
        /*0054*/ 	.byte	0x00, 0xf0, 0x11, 0x00


	//----- nvinfo : EIATTR_KPARAM_INFO
	.align		4
.L_17:
        /*0058*/ 	.byte	0x04, 0x17
        /*005a*/ 	.short	(.L_19 - .L_18)
.L_18:
        /*005c*/ 	.word	0x00000000
        /*0060*/ 	.short	0x0008
        /*0062*/ 	.short	0x002c
        /*0064*/ 	.byte	0x00, 0xf0, 0x11, 0x00


	//----- nvinfo : EIATTR_KPARAM_INFO
	.align		4
.L_19:
        /*0068*/ 	.byte	0x04, 0x17
        /*006a*/ 	.short	(.L_21 - .L_20)
.L_20:
        /*006c*/ 	.word	0x00000000
        /*0070*/ 	.short	0x0007
        /*0072*/ 	.short	0x0028
        /*0074*/ 	.byte	0x00, 0xf0, 0x11, 0x00


	//----- nvinfo : EIATTR_KPARAM_INFO
	.align		4
.L_21:
        /*0078*/ 	.byte	0x04, 0x17
        /*007a*/ 	.short	(.L_23 - .L_22)
.L_22:
        /*007c*/ 	.word	0x00000000
        /*0080*/ 	.short	0x0006
        /*0082*/ 	.short	0x0024
        /*0084*/ 	.byte	0x00, 0xf0, 0x11, 0x00


	//----- nvinfo : EIATTR_KPARAM_INFO
	.align		4
.L_23:
        /*0088*/ 	.byte	0x04, 0x17
        /*008a*/ 	.short	(.L_25 - .L_24)
.L_24:
        /*008c*/ 	.word	0x00000000
        /*0090*/ 	.short	0x0005
        /*0092*/ 	.short	0x0020
        /*0094*/ 	.byte	0x00, 0xf0, 0x11, 0x00


	//----- nvinfo : EIATTR_KPARAM_INFO
	.align		4
.L_25:
        /*0098*/ 	.byte	0x04, 0x17
        /*009a*/ 	.short	(.L_27 - .L_26)
.L_26:
        /*009c*/ 	.word	0x00000000
        /*00a0*/ 	.short	0x0004
        /*00a2*/ 	.short	0x001c
        /*00a4*/ 	.byte	0x00, 0xf0, 0x11, 0x00


	//----- nvinfo : EIATTR_KPARAM_INFO
	.align		4
.L_27:
        /*00a8*/ 	.byte	0x04, 0x17
        /*00aa*/ 	.short	(.L_29 - .L_28)
.L_28:
        /*00ac*/ 	.word	0x00000000
        /*00b0*/ 	.short	0x0003
        /*00b2*/ 	.short	0x0018
        /*00b4*/ 	.byte	0x00, 0xf0, 0x11, 0x00


	//----- nvinfo : EIATTR_KPARAM_INFO
	.align		4
.L_29:
        /*00b8*/ 	.byte	0x04, 0x17
        /*00ba*/ 	.short	(.L_31 - .L_30)
.L_30:
        /*00bc*/ 	.word	0x00000000
        /*00c0*/ 	.short	0x0002
        /*00c2*/ 	.short	0x0010
        /*00c4*/ 	.byte	0x00, 0xf4, 0x21, 0x00


	//----- nvinfo : EIATTR_KPARAM_INFO
	.align		4
.L_31:
        /*00c8*/ 	.byte	0x04, 0x17
        /*00ca*/ 	.short	(.L_33 - .L_32)
.L_32:
        /*00cc*/ 	.word	0x00000000
        /*00d0*/ 	.short	0x0001
        /*00d2*/ 	.short	0x0008
        /*00d4*/ 	.byte	0x00, 0xf4, 0x21, 0x00


	//----- nvinfo : EIATTR_KPARAM_INFO
	.align		4
.L_33:
        /*00d8*/ 	.byte	0x04, 0x17
        /*00da*/ 	.short	(.L_35 - .L_34)
.L_34:
        /*00dc*/ 	.word	0x00000000
        /*00e0*/ 	.short	0x0000
        /*00e2*/ 	.short	0x0000
        /*00e4*/ 	.byte	0x00, 0xf4, 0x21, 0x00


	//----- nvinfo : EIATTR_SPARSE_MMA_MASK
	.align		4
.L_35:
        /*00e8*/ 	.byte	0x03, 0x50
        /*00ea*/ 	.short	0x0000


	//----- nvinfo : EIATTR_MAXREG_COUNT
	.align		4
        /*00ec*/ 	.byte	0x03, 0x1b
        /*00ee*/ 	.short	0x00ff


	//----- nvinfo : EIATTR_NUM_BARRIERS
	.align		4
        /*00f0*/ 	.byte	0x02, 0x4c
        /*00f2*/ 	.byte	0x01
	.zero		1


	//----- nvinfo : EIATTR_MERCURY_ISA_VERSION
	.align		4
        /*00f4*/ 	.byte	0x03, 0x5f
        /*00f6*/ 	.short	0x0101


	//----- nvinfo : EIATTR_EXIT_INSTR_OFFSETS
	.align		4
        /*00f8*/ 	.byte	0x04, 0x1c
        /*00fa*/ 	.short	(.L_37 - .L_36)


	//   ....[0]....
.L_36:
        /*00fc*/ 	.word	0x00002f60


	//   ....[1]....
        /*0100*/ 	.word	0x00002f90


	//----- nvinfo : EIATTR_REQNTID
	.align		4
.L_37:
        /*0104*/ 	.byte	0x04, 0x10
        /*0106*/ 	.short	(.L_39 - .L_38)
.L_38:
        /*0108*/ 	.word	0x00000100
        /*010c*/ 	.word	0x00000001
        /*0110*/ 	.word	0x00000001


	//----- nvinfo : EIATTR_CBANK_PARAM_SIZE
	.align		4
.L_39:
        /*0114*/ 	.byte	0x03, 0x19
        /*0116*/ 	.short	0x0050


	//----- nvinfo : EIATTR_PARAM_CBANK
	.align		4
        /*0118*/ 	.byte	0x04, 0x0a
        /*011a*/ 	.short	(.L_41 - .L_40)
	.align		4
.L_40:
        /*011c*/ 	.word	index@(.nv.constant0.matmul_kernel)
        /*0120*/ 	.short	0x0210
        /*0122*/ 	.short	0x0050


	//----- nvinfo : EIATTR_SW_WAR
	.align		4
.L_41:
        /*0124*/ 	.byte	0x04, 0x36
        /*0126*/ 	.short	(.L_43 - .L_42)
.L_42:
        /*0128*/ 	.word	0x00000008
.L_43:


//--------------------- .nv.callgraph             --------------------------
	.section	.nv.callgraph,"",@"SHT_CUDA_CALLGRAPH"
	.align	4
	.sectionentsize	8
	.align		4
        /*0000*/ 	.word	0x00000000
	.align		4
        /*0004*/ 	.word	0xffffffff
	.align		4
        /*0008*/ 	.word	0x00000000
	.align		4
        /*000c*/ 	.word	0xfffffffe
	.align		4
        /*0010*/ 	.word	0x00000000
	.align		4
        /*0014*/ 	.word	0xfffffffd
	.align		4
        /*0018*/ 	.word	0x00000000
	.align		4
        /*001c*/ 	.word	0xfffffffc


//--------------------- .text.matmul_kernel       --------------------------
	.section	.text.matmul_kernel,"ax",@progbits
	.align	128
        .global         matmul_kernel
        .type           matmul_kernel,@function
        .size           matmul_kernel,(.L_x_3 - matmul_kernel)
        .other          matmul_kernel,@"STO_CUDA_ENTRY STV_DEFAULT"
matmul_kernel:
.text.matmul_kernel:
[----:B------:R-:W-:Y:S08]  /*0000*/  LDC R1, c[0x0][0x28] ;  /* 0x00000a00ff017b82 */ /* 0x000ff00000000800 */
[----:B------:R-:W0:Y:S01]  /*0010*/  LDC.64 R10, c[0x0][0x228] ;  /* 0x00008a00ff0a7b82 */ /* 0x000e220000000a00 */
[----:B------:R-:W1:Y:S01]  /*0020*/  S2R R5, SR_CTAID.X ;  /* 0x0000000000057919 */ /* 0x000e620000002500 */
[----:B------:R-:W-:Y:S01]  /*0030*/  ULDC UR4, c[0x0][0x230] ;  /* 0x00008c0000047ab9 */ /* 0x000fe20000000800 */
[----:B------:R-:W-:Y:S01]  /*0040*/  UMOV UR12, 0x400 ;  /* 0x00000400000c7882 */ /* 0x000fe20000000000 */
[----:B------:R-:W-:Y:S01]  /*0050*/  UIADD3 UR4, UR4, 0x1f, URZ ;  /* 0x0000001f04047890 */ /* 0x000fe2000fffe03f */
[----:B------:R-:W-:Y:S01]  /*0060*/  CS2R R24, SRZ ;  /* 0x0000000000187805 */ /* 0x000fe2000001ff00 */
[----:B------:R-:W-:Y:S01]  /*0070*/  ULDC.64 UR16, c[0x0][0x208] ;  /* 0x0000820000107ab9 */ /* 0x000fe20000000a00 */
[----:B------:R-:W-:Y:S01]  /*0080*/  CS2R R26, SRZ ;  /* 0x00000000001a7805 */ /* 0x000fe2000001ff00 */
[----:B------:R-:W2:Y:S01]  /*0090*/  S2UR UR5, SR_CgaCtaId ;  /* 0x00000000000579c3 */ /* 0x000ea20000008800 */
[----:B------:R-:W-:Y:S01]  /*00a0*/  UISETP.GE.AND UP0, UPT, UR4, 0x20, UPT ;  /* 0x000000200400788c */ /* 0x000fe2000bf06270 */
[----:B------:R-:W-:-:S02]  /*00b0*/  CS2R R28, SRZ ;  /* 0x00000000001c7805 */ /* 0x000fc4000001ff00 */
[----:B------:R-:W-:Y:S02]  /*00c0*/  CS2R R30, SRZ ;  /* 0x00000000001e7805 */ /* 0x000fe4000001ff00 */
[----:B------:R-:W-:Y:S02]  /*00d0*/  CS2R R32, SRZ ;  /* 0x0000000000207805 */ /* 0x000fe4000001ff00 */
[----:B------:R-:W-:Y:S02]  /*00e0*/  CS2R R34, SRZ ;  /* 0x0000000000227805 */ /* 0x000fe4000001ff00 */
[----:B------:R-:W-:Y:S02]  /*00f0*/  CS2R R36, SRZ ;  /* 0x0000000000247805 */ /* 0x000fe4000001ff00 */
[----:B------:R-:W-:Y:S01]  /*0100*/  CS2R R38, SRZ ;  /* 0x0000000000267805 */ /* 0x000fe2000001ff00 */
[----:B0-----:R-:W-:-:S05]  /*0110*/  VIADD R0, R11, 0x1f ;  /* 0x0000001f0b007836 */ /* 0x001fca0000000000 */
[----:B------:R-:W-:Y:S01]  /*0120*/  SHF.R.S32.HI R3, RZ, 0x1f, R0 ;  /* 0x0000001fff037819 */ /* 0x000fe20000011400 */
[----:B--2---:R-:W-:-:S03]  /*0130*/  ULEA UR12, UR5, UR12, 0x18 ;  /* 0x0000000c050c7291 */ /* 0x004fc6000f8ec03f */
[----:B------:R-:W-:Y:S02]  /*0140*/  LEA.HI R3, R3, R0, RZ, 0x5 ;  /* 0x0000000003037211 */ /* 0x000fe400078f28ff */
[----:B-1----:R-:W-:Y:S02]  /*0150*/  IABS R8, R5 ;  /* 0x0000000500087213 */ /* 0x002fe40000000000 */
[----:B------:R-:W-:-:S05]  /*0160*/  SHF.R.S32.HI R3, RZ, 0x5, R3 ;  /* 0x00000005ff037819 */ /* 0x000fca0000011403 */
[----:B------:R-:W-:-:S05]  /*0170*/  IMAD.SHL.U32 R4, R3, 0x8, RZ ;  /* 0x0000000803047824 */ /* 0x000fca00078e00ff */
[-C--:B------:R-:W-:Y:S02]  /*0180*/  IABS R7, R4.reuse ;  /* 0x0000000400077213 */ /* 0x080fe40000000000 */
[----:B------:R-:W-:Y:S02]  /*0190*/  IABS R12, R4 ;  /* 0x00000004000c7213 */ /* 0x000fe40000000000 */
[----:B------:R-:W0:Y:S08]  /*01a0*/  I2F.RP R0, R7 ;  /* 0x0000000700007306 */ /* 0x000e300000209400 */
[----:B0-----:R-:W0:Y:S02]  /*01b0*/  MUFU.RCP R0, R0 ;  /* 0x0000000000007308 */ /* 0x001e240000001000 */
[----:B0-----:R-:W-:-:S02]  /*01c0*/  VIADD R2, R0, 0xffffffe ;  /* 0x0ffffffe00027836 */ /* 0x001fc40000000000 */
[----:B------:R-:W-:-:S04]  /*01d0*/  IMAD.MOV R0, RZ, RZ, -R12 ;  /* 0x000000ffff007224 */ /* 0x000fc800078e0a0c */
[----:B------:R0:W1:Y:S02]  /*01e0*/  F2I.FTZ.U32.TRUNC.NTZ R3, R2 ;  /* 0x0000000200037305 */ /* 0x000064000021f000 */
[----:B0-----:R-:W-:Y:S02]  /*01f0*/  IMAD.MOV.U32 R2, RZ, RZ, RZ ;  /* 0x000000ffff027224 */ /* 0x001fe400078e00ff */
[----:B-1----:R-:W-:-:S04]  /*0200*/  IMAD.MOV R6, RZ, RZ, -R3 ;  /* 0x000000ffff067224 */ /* 0x002fc800078e0a03 */
[----:B------:R-:W-:Y:S02]  /*0210*/  IMAD R9, R6, R7, RZ ;  /* 0x0000000706097224 */ /* 0x000fe400078e02ff */
[----:B------:R-:W-:Y:S02]  /*0220*/  IMAD.MOV.U32 R6, RZ, RZ, R8 ;  /* 0x000000ffff067224 */ /* 0x000fe400078e0008 */
[----:B------:R-:W-:-:S06]  /*0230*/  IMAD.HI.U32 R3, R3, R9, R2 ;  /* 0x0000000903037227 */ /* 0x000fcc00078e0002 */
[----:B------:R-:W-:-:S04]  /*0240*/  IMAD.HI.U32 R3, R3, R6, RZ ;  /* 0x0000000603037227 */ /* 0x000fc800078e00ff */
[----:B------:R-:W-:-:S05]  /*0250*/  IMAD R0, R3, R0, R6 ;  /* 0x0000000003007224 */ /* 0x000fca00078e0206 */
[----:B------:R-:W-:-:S13]  /*0260*/  ISETP.GT.U32.AND P1, PT, R7, R0, PT ;  /* 0x000000000700720c */ /* 0x000fda0003f24070 */
[----:B------:R-:W-:Y:S02]  /*0270*/  @!P1 IMAD.IADD R0, R0, 0x1, -R7 ;  /* 0x0000000100009824 */ /* 0x000fe400078e0a07 */
[----:B------:R-:W-:Y:S01]  /*0280*/  @!P1 VIADD R3, R3, 0x1 ;  /* 0x0000000103039836 */ /* 0x000fe20000000000 */
[----:B------:R-:W-:Y:S02]  /*0290*/  ISETP.NE.AND P1, PT, R4, RZ, PT ;  /* 0x000000ff0400720c */ /* 0x000fe40003f25270 */
[----:B------:R-:W-:Y:S02]  /*02a0*/  ISETP.GE.U32.AND P0, PT, R0, R7, PT ;  /* 0x000000070000720c */ /* 0x000fe40003f06070 */
[----:B------:R-:W-:-:S04]  /*02b0*/  LOP3.LUT R0, R5, R4, RZ, 0x3c, !PT ;  /* 0x0000000405007212 */ /* 0x000fc800078e3cff */
[----:B------:R-:W-:Y:S01]  /*02c0*/  ISETP.GE.AND P2, PT, R0, RZ, PT ;  /* 0x000000ff0000720c */ /* 0x000fe20003f46270 */
[----:B------:R-:W-:-:S06]  /*02d0*/  VIADD R0, R10, 0xff ;  /* 0x000000ff0a007836 */ /* 0x000fcc0000000000 */
[----:B------:R-:W-:-:S04]  /*02e0*/  @P0 VIADD R3, R3, 0x1 ;  /* 0x0000000103030836 */ /* 0x000fc80000000000 */
[----:B------:R-:W-:Y:S01]  /*02f0*/  IMAD.MOV.U32 R2, RZ, RZ, R3 ;  /* 0x000000ffff027224 */ /* 0x000fe200078e0003 */
[----:B------:R-:W-:-:S03]  /*0300*/  SHF.R.S32.HI R3, RZ, 0x1f, R0 ;  /* 0x0000001fff037819 */ /* 0x000fc60000011400 */
[----:B------:R-:W-:Y:S01]  /*0310*/  @!P2 IMAD.MOV R2, RZ, RZ, -R2 ;  /* 0x000000ffff02a224 */ /* 0x000fe200078e0a02 */
[----:B------:R-:W-:Y:S02]  /*0320*/  @!P1 LOP3.LUT R2, RZ, R4, RZ, 0x33, !PT ;  /* 0x00000004ff029212 */ /* 0x000fe400078e33ff */
[----:B------:R-:W-:-:S03]  /*0330*/  LEA.HI R3, R3, R0, RZ, 0x8 ;  /* 0x0000000003037211 */ /* 0x000fc600078f40ff */
[----:B------:R-:W-:Y:S02]  /*0340*/  IMAD.SHL.U32 R8, R2, 0x8, RZ ;  /* 0x0000000802087824 */ /* 0x000fe400078e00ff */
[----:B------:R-:W-:-:S03]  /*0350*/  IMAD.MOV R2, RZ, RZ, -R2 ;  /* 0x000000ffff027224 */ /* 0x000fc600078e0a02 */
[----:B------:R-:W-:Y:S01]  /*0360*/  LEA.HI.SX32 R3, R3, -R8, 0x18 ;  /* 0x8000000803037211 */ /* 0x000fe200078fc2ff */
[----:B------:R-:W-:-:S03]  /*0370*/  IMAD R4, R4, R2, R5 ;  /* 0x0000000204047224 */ /* 0x000fc600078e0205 */
[----:B------:R-:W-:Y:S02]  /*0380*/  VIMNMX R13, R3, 0x8, PT ;  /* 0x00000008030d7848 */ /* 0x000fe40003fe0100 */
[----:B------:R-:W-:Y:S02]  /*0390*/  IABS R9, R4 ;  /* 0x0000000400097213 */ /* 0x000fe40000000000 */
[----:B------:R-:W-:-:S04]  /*03a0*/  IABS R7, R13 ;  /* 0x0000000d00077213 */ /* 0x000fc80000000000 */
[----:B------:R-:W0:Y:S08]  /*03b0*/  I2F.RP R0, R7 ;  /* 0x0000000700007306 */ /* 0x000e300000209400 */
[----:B0-----:R-:W0:Y:S02]  /*03c0*/  MUFU.RCP R0, R0 ;  /* 0x0000000000007308 */ /* 0x001e240000001000 */
[----:B0-----:R-:W-:-:S06]  /*03d0*/  VIADD R3, R0, 0xffffffe ;  /* 0x0ffffffe00037836 */ /* 0x001fcc0000000000 */
[----:B------:R-:W0:Y:S02]  /*03e0*/  F2I.FTZ.U32.TRUNC.NTZ R3, R3 ;  /* 0x0000000300037305 */ /* 0x000e24000021f000 */
[----:B0-----:R-:W-:-:S04]  /*03f0*/  IMAD.MOV R6, RZ, RZ, -R3 ;  /* 0x000000ffff067224 */ /* 0x001fc800078e0a03 */
[----:B------:R-:W-:Y:S01]  /*0400*/  IMAD.MOV.U32 R2, RZ, RZ, R6 ;  /* 0x000000ffff027224 */ /* 0x000fe200078e0006 */
[----:B------:R-:W-:-:S03]  /*0410*/  IABS R6, R13 ;  /* 0x0000000d00067213 */ /* 0x000fc60000000000 */
[----:B------:R-:W-:Y:S02]  /*0420*/  IMAD R5, R2, R7, RZ ;  /* 0x0000000702057224 */ /* 0x000fe400078e02ff */
[----:B------:R-:W-:Y:S02]  /*0430*/  IMAD.MOV.U32 R2, RZ, RZ, RZ ;  /* 0x000000ffff027224 */ /* 0x000fe400078e00ff */
[----:B------:R-:W-:Y:S02]  /*0440*/  IMAD.MOV R0, RZ, RZ, -R6 ;  /* 0x000000ffff007224 */ /* 0x000fe400078e0a06 */
[----:B------:R-:W-:Y:S01]  /*0450*/  IMAD.HI.U32 R2, R3, R5, R2 ;  /* 0x0000000503027227 */ /* 0x000fe200078e0002 */
[----:B------:R-:W0:Y:S05]  /*0460*/  S2R R6, SR_TID.X ;  /* 0x0000000000067919 */ /* 0x000e2a0000002100 */
[----:B------:R-:W-:-:S04]  /*0470*/  IMAD.HI.U32 R2, R2, R9, RZ ;  /* 0x0000000902027227 */ /* 0x000fc800078e00ff */
[----:B------:R-:W-:-:S05]  /*0480*/  IMAD R0, R2, R0, R9 ;  /* 0x0000000002007224 */ /* 0x000fca00078e0209 */
[----:B------:R-:W-:-:S13]  /*0490*/  ISETP.GT.U32.AND P1, PT, R7, R0, PT ;  /* 0x000000000700720c */ /* 0x000fda0003f24070 */
[----:B------:R-:W-:Y:S02]  /*04a0*/  @!P1 IMAD.IADD R0, R0, 0x1, -R7 ;  /* 0x0000000100009824 */ /* 0x000fe400078e0a07 */
[----:B------:R-:W-:Y:S01]  /*04b0*/  @!P1 VIADD R2, R2, 0x1 ;  /* 0x0000000102029836 */ /* 0x000fe20000000000 */
[----:B------:R-:W-:Y:S02]  /*04c0*/  ISETP.NE.AND P1, PT, R13, RZ, PT ;  /* 0x000000ff0d00720c */ /* 0x000fe40003f25270 */
[----:B------:R-:W-:Y:S02]  /*04d0*/  ISETP.GE.U32.AND P0, PT, R0, R7, PT ;  /* 0x000000070000720c */ /* 0x000fe40003f06070 */
[----:B------:R-:W-:Y:S02]  /*04e0*/  LOP3.LUT R0, R4, R13, RZ, 0x3c, !PT ;  /* 0x0000000d04007212 */ /* 0x000fe400078e3cff */
[----:B0-----:R-:W-:Y:S02]  /*04f0*/  LOP3.LUT R83, R6, 0xff, RZ, 0xc0, !PT ;  /* 0x000000ff06537812 */ /* 0x001fe400078ec0ff */
[----:B------:R-:W-:-:S02]  /*0500*/  ISETP.GE.AND P2, PT, R0, RZ, PT ;  /* 0x000000ff0000720c */ /* 0x000fc40003f46270 */
[----:B------:R-:W-:-:S05]  /*0510*/  LOP3.LUT R86, R6, 0xe0, RZ, 0xc0, !PT ;  /* 0x000000e006567812 */ /* 0x000fca00078ec0ff */
[----:B------:R-:W-:Y:S01]  /*0520*/  @P0 VIADD R2, R2, 0x1 ;  /* 0x0000000102020836 */ /* 0x000fe20000000000 */
[----:B------:R-:W-:-:S05]  /*0530*/  PLOP3.LUT P0, PT, PT, PT, UP0, 0x80, 0x0 ;  /* 0x000000000000781c */ /* 0x000fca0003f0f008 */
[----:B------:R-:W-:Y:S01]  /*0540*/  @!P2 IMAD.MOV R2, RZ, RZ, -R2 ;  /* 0x000000ffff02a224 */ /* 0x000fe200078e0a02 */
[----:B------:R-:W-:-:S05]  /*0550*/  @!P1 LOP3.LUT R2, RZ, R13, RZ, 0x33, !PT ;  /* 0x0000000dff029212 */ /* 0x000fca00078e33ff */
[----:B------:R-:W-:Y:S02]  /*0560*/  IMAD.MOV R0, RZ, RZ, -R2 ;  /* 0x000000ffff007224 */ /* 0x000fe400078e0a02 */
[----:B------:R-:W-:Y:S02]  /*0570*/  IMAD.SHL.U32 R5, R2, 0x20, RZ ;  /* 0x0000002002057824 */ /* 0x000fe400078e00ff */
[----:B------:R-:W-:-:S04]  /*0580*/  IMAD R0, R13, R0, R4 ;  /* 0x000000000d007224 */ /* 0x000fc800078e0204 */
[----:B------:R-:W-:-:S04]  /*0590*/  IMAD.IADD R0, R8, 0x1, R0 ;  /* 0x0000000108007824 */ /* 0x000fc800078e0200 */
[----:B------:R-:W-:Y:S01]  /*05a0*/  IMAD R4, R0, 0x100, R83 ;  /* 0x0000010000047824 */ /* 0x000fe200078e0253 */
[----:B------:R-:W-:Y:S06]  /*05b0*/  @!P0 BRA `(.L_x_0) ;  /* 0x0000001800b88947 */ /* 0x000fec0003800000 */
[----:B------:R-:W-:Y:S01]  /*05c0*/  IABS R16, R10 ;  /* 0x0000000a00107213 */ /* 0x000fe20000000000 */
[----:B------:R-:W-:Y:S01]  /*05d0*/  ULDC UR6, c[0x0][0x234] ;  /* 0x00008d0000067ab9 */ /* 0x000fe20000000800 */
[----:B------:R-:W-:Y:S01]  /*05e0*/  IABS R14, R11 ;  /* 0x0000000b000e7213 */ /* 0x000fe20000000000 */
[----:B------:R-:W-:Y:S01]  /*05f0*/  UIADD3 UR8, UR12, 0x4000, URZ ;  /* 0x000040000c087890 */ /* 0x000fe2000fffe03f */
[----:B------:R-:W0:Y:S01]  /*0600*/  I2F.RP R7, R16 ;  /* 0x0000001000077306 */ /* 0x000e220000209400 */
[----:B------:R-:W-:Y:S01]  /*0610*/  IABS R12, R4 ;  /* 0x00000004000c7213 */ /* 0x000fe20000000000 */
[----:B------:R-:W-:Y:S01]  /*0620*/  USHF.R.S32.HI UR5, URZ, 0x1f, UR4 ;  /* 0x0000001f3f057899 */ /* 0x000fe20008011404 */
[----:B------:R-:W-:Y:S01]  /*0630*/  LEA.HI R18, R86, R5, RZ, 0x1b ;  /* 0x0000000556127211 */ /* 0x000fe200078fd8ff */
[----:B------:R-:W-:Y:S01]  /*0640*/  ULDC UR14, c[0x0][0x23c] ;  /* 0x00008f00000e7ab9 */ /* 0x000fe20000000800 */
[----:B------:R-:W-:Y:S01]  /*0650*/  ISETP.GE.AND P2, PT, R4, RZ, PT ;  /* 0x000000ff0400720c */ /* 0x000fe20003f46270 */
[----:B------:R-:W-:Y:S01]  /*0660*/  USHF.R.U32.HI UR8, URZ, 0x4, UR8 ;  /* 0x000000043f087899 */ /* 0x000fe20008011608 */
[----:B------:R-:W-:Y:S01]  /*0670*/  IABS R19, R18 ;  /* 0x0000001200137213 */ /* 0x000fe20000000000 */
[----:B------:R-:W1:Y:S01]  /*0680*/  I2F.RP R0, R14 ;  /* 0x0000000e00007306 */ /* 0x000e620000209400 */
[----:B------:R-:W-:Y:S01]  /*0690*/  VIADD R20, R18, 0x10 ;  /* 0x0000001012147836 */ /* 0x000fe20000000000 */
[----:B------:R-:W-:Y:S01]  /*06a0*/  LOP3.LUT R84, R6, 0xc0, RZ, 0xc0, !PT ;  /* 0x000000c006547812 */ /* 0x000fe200078ec0ff */
[----:B------:R-:W-:Y:S01]  /*06b0*/  VIADD R21, R18, 0x8 ;  /* 0x0000000812157836 */ /* 0x000fe20000000000 */
[----:B------:R-:W-:Y:S01]  /*06c0*/  LOP3.LUT R81, R6, 0x1f, RZ, 0xc0, !PT ;  /* 0x0000001f06517812 */ /* 0x000fe200078ec0ff */
[----:B------:R-:W-:Y:S01]  /*06d0*/  ULDC.64 UR20, c[0x0][0x210] ;  /* 0x0000840000147ab9 */ /* 0x000fe20000000a00 */
[----:B------:R-:W-:Y:S01]  /*06e0*/  IABS R15, R20 ;  /* 0x00000014000f7213 */ /* 0x000fe20000000000 */
[----:B------:R-:W-:Y:S01]  /*06f0*/  ULEA.HI UR5, UR5, UR4, URZ, 0x5 ;  /* 0x0000000405057291 */ /* 0x000fe2000f8f283f */
[----:B0-----:R-:W0:Y:S01]  /*0700*/  MUFU.RCP R7, R7 ;  /* 0x0000000700077308 */ /* 0x001e220000001000 */
[----:B------:R-:W-:Y:S01]  /*0710*/  IABS R17, R21 ;  /* 0x0000001500117213 */ /* 0x000fe20000000000 */
[----:B------:R-:W-:Y:S01]  /*0720*/  ULDC UR9, c[0x0][0x240] ;  /* 0x0000900000097ab9 */ /* 0x000fe20000000800 */
[----:B------:R-:W-:Y:S01]  /*0730*/  ULDC.64 UR10, c[0x0][0x218] ;  /* 0x00008600000a7ab9 */ /* 0x000fe20000000a00 */
[----:B------:R-:W-:Y:S01]  /*0740*/  USGXT.U32 UR4, UR8, 0xe ;  /* 0x0000000e0804789a */ /* 0x000fe20008000000 */
[----:B------:R-:W-:Y:S01]  /*0750*/  CS2R R40, SRZ ;  /* 0x0000000000287805 */ /* 0x000fe2000001ff00 */
[----:B------:R-:W-:Y:S01]  /*0760*/  ULDC UR15, c[0x0][0x230] ;  /* 0x00008c00000f7ab9 */ /* 0x000fe20000000800 */
[----:B------:R-:W-:Y:S01]  /*0770*/  ULDC UR13, c[0x0][0x238] ;  /* 0x00008e00000d7ab9 */ /* 0x000fe20000000800 */
[----:B-1----:R-:W1:Y:S01]  /*0780*/  MUFU.RCP R0, R0 ;  /* 0x0000000000007308 */ /* 0x002e620000001000 */
[----:B------:R-:W-:Y:S01]  /*0790*/  IMAD.U32 R88, RZ, RZ, UR15 ;  /* 0x0000000fff587e24 */ /* 0x000fe2000f8e00ff */
[----:B------:R-:W-:-:S02]  /*07a0*/  CS2R R42, SRZ ;  /* 0x00000000002a7805 */ /* 0x000fc4000001ff00 */
[----:B------:R-:W-:Y:S02]  /*07b0*/  CS2R R44, SRZ ;  /* 0x00000000002c7805 */ /* 0x000fe4000001ff00 */
[----:B------:R-:W-:Y:S02]  /*07c0*/  CS2R R46, SRZ ;  /* 0x00000000002e7805 */ /* 0x000fe4000001ff00 */
[----:B------:R-:W-:Y:S02]  /*07d0*/  CS2R R48, SRZ ;  /* 0x0000000000307805 */ /* 0x000fe4000001ff00 */
[----:B------:R-:W-:Y:S02]  /*07e0*/  CS2R R50, SRZ ;  /* 0x0000000000327805 */ /* 0x000fe4000001ff00 */
[----:B------:R-:W-:Y:S02]  /*07f0*/  CS2R R52, SRZ ;  /* 0x0000000000347805 */ /* 0x000fe4000001ff00 */
[----:B------:R-:W-:Y:S01]  /*0800*/  CS2R R54, SRZ ;  /* 0x0000000000367805 */ /* 0x000fe2000001ff00 */
[----:B0-----:R-:W-:Y:S01]  /*0810*/  VIADD R8, R7, 0xffffffe ;  /* 0x0ffffffe07087836 */ /* 0x001fe20000000000 */
[----:B------:R-:W-:-:S02]  /*0820*/  CS2R R24, SRZ ;  /* 0x0000000000187805 */ /* 0x000fc4000001ff00 */
[----:B------:R-:W-:Y:S02]  /*0830*/  CS2R R26, SRZ ;  /* 0x00000000001a7805 */ /* 0x000fe4000001ff00 */
[----:B------:R-:W-:Y:S01]  /*0840*/  CS2R R28, SRZ ;  /* 0x00000000001c7805 */ /* 0x000fe2000001ff00 */
[----:B------:R0:W2:Y:S01]  /*0850*/  F2I.FTZ.U32.TRUNC.NTZ R9, R8 ;  /* 0x0000000800097305 */ /* 0x0000a2000021f000 */
[----:B------:R-:W-:Y:S02]  /*0860*/  CS2R R30, SRZ ;  /* 0x00000000001e7805 */ /* 0x000fe4000001ff00 */
[----:B------:R-:W-:Y:S02]  /*0870*/  CS2R R32, SRZ ;  /* 0x0000000000207805 */ /* 0x000fe4000001ff00 */
[----:B------:R-:W-:Y:S01]  /*0880*/  CS2R R34, SRZ ;  /* 0x0000000000227805 */ /* 0x000fe2000001ff00 */
[----:B-1----:R-:W-:Y:S01]  /*0890*/  VIADD R2, R0, 0xffffffe ;  /* 0x0ffffffe00027836 */ /* 0x002fe20000000000 */
[----:B------:R-:W-:Y:S01]  /*08a0*/  CS2R R36, SRZ ;  /* 0x0000000000247805 */ /* 0x000fe2000001ff00 */
[----:B------:R-:W-:Y:S01]  /*08b0*/  VIADD R0, R18, 0x18 ;  /* 0x0000001812007836 */ /* 0x000fe20000000000 */
[----:B------:R-:W-:Y:S01]  /*08c0*/  CS2R R38, SRZ ;  /* 0x0000000000267805 */ /* 0x000fe2000001ff00 */
[----:B------:R1:W3:Y:S01]  /*08d0*/  F2I.FTZ.U32.TRUNC.NTZ R3, R2 ;  /* 0x0000000200037305 */ /* 0x0002e2000021f000 */
[----:B0-----:R-:W-:Y:S01]  /*08e0*/  IMAD.MOV.U32 R8, RZ, RZ, RZ ;  /* 0x000000ffff087224 */ /* 0x001fe200078e00ff */
[----:B------:R-:W-:Y:S01]  /*08f0*/  USHF.R.S32.HI UR15, URZ, 0x5, UR5 ;  /* 0x000000053f0f7899 */ /* 0x000fe20008011405 */
[----:B------:R-:W-:-:S02]  /*0900*/  UMOV UR7, 0x7fffffdf ;  /* 0x7fffffdf00077882 */ /* 0x000fc40000000000 */
[----:B------:R-:W-:Y:S01]  /*0910*/  UMOV UR5, URZ ;  /* 0x0000003f00057c82 */ /* 0x000fe20008000000 */
[----:B------:R-:W-:Y:S01]  /*0920*/  USHF.L.U32 UR48, UR13, 0x5, URZ ;  /* 0x000000050d307899 */ /* 0x000fe2000800063f */
[--C-:B--2---:R-:W-:Y:S01]  /*0930*/  IMAD.MOV R13, RZ, RZ, -R9.reuse ;  /* 0x000000ffff0d7224 */ /* 0x104fe200078e0a09 */
[----:B------:R-:W-:Y:S01]  /*0940*/  UIMAD UR47, UR13, 0x1f, URZ ;  /* 0x0000001f0d2f78a4 */ /* 0x000fe2000f8e023f */
[----:B-1----:R-:W-:Y:S01]  /*0950*/  IMAD.MOV.U32 R2, RZ, RZ, RZ ;  /* 0x000000ffff027224 */ /* 0x002fe200078e00ff */
[----:B------:R-:W-:Y:S01]  /*0960*/  UIMAD UR46, UR13, 0x1e, URZ ;  /* 0x0000001e0d2e78a4 */ /* 0x000fe2000f8e023f */
[----:B------:R-:W-:Y:S01]  /*0970*/  IMAD R13, R13, R16, RZ ;  /* 0x000000100d0d7224 */ /* 0x000fe200078e02ff */
[----:B------:R-:W-:Y:S02]  /*0980*/  UIMAD UR45, UR13, 0x1d, URZ ;  /* 0x0000001d0d2d78a4 */ /* 0x000fe4000f8e023f */
[----:B------:R-:W-:Y:S01]  /*0990*/  UIMAD UR44, UR13, 0x1c, URZ ;  /* 0x0000001c0d2c78a4 */ /* 0x000fe2000f8e023f */
[----:B------:R-:W-:Y:S01]  /*09a0*/  IMAD.HI.U32 R9, R9, R13, R8 ;  /* 0x0000000d09097227 */ /* 0x000fe200078e0008 */
[----:B------:R-:W-:Y:S01]  /*09b0*/  IABS R13, R0 ;  /* 0x00000000000d7213 */ /* 0x000fe20000000000 */
[----:B------:R-:W-:-:S02]  /*09c0*/  UIMAD UR43, UR13, 0x1b, URZ ;  /* 0x0000001b0d2b78a4 */ /* 0x000fc4000f8e023f */
[----:B------:R-:W-:Y:S01]  /*09d0*/  IMAD.MOV.U32 R8, RZ, RZ, R12 ;  /* 0x000000ffff087224 */ /* 0x000fe200078e000c */
[----:B------:R-:W-:Y:S01]  /*09e0*/  UIMAD UR42, UR13, 0x1a, URZ ;  /* 0x0000001a0d2a78a4 */ /* 0x000fe2000f8e023f */
[----:B---3--:R-:W-:Y:S01]  /*09f0*/  IMAD.MOV R7, RZ, RZ, -R3 ;  /* 0x000000ffff077224 */ /* 0x008fe200078e0a03 */
[----:B------:R-:W-:Y:S01]  /*0a00*/  UIMAD UR41, UR13, 0x19, URZ ;  /* 0x000000190d2978a4 */ /* 0x000fe2000f8e023f */
[----:B------:R-:W-:Y:S01]  /*0a10*/  IMAD.HI.U32 R9, R9, R8, RZ ;  /* 0x0000000809097227 */ /* 0x000fe200078e00ff */
[----:B------:R-:W-:Y:S02]  /*0a20*/  UIMAD UR40, UR13, 0x18, URZ ;  /* 0x000000180d2878a4 */ /* 0x000fe4000f8e023f */
[----:B------:R-:W-:Y:S01]  /*0a30*/  UIMAD UR39, UR13, 0x17, URZ ;  /* 0x000000170d2778a4 */ /* 0x000fe2000f8e023f */
[----:B------:R-:W-:Y:S01]  /*0a40*/  IMAD R7, R7, R14, RZ ;  /* 0x0000000e07077224 */ /* 0x000fe200078e02ff */
[----:B------:R-:W-:Y:S01]  /*0a50*/  UIMAD UR38, UR13, 0x16, URZ ;  /* 0x000000160d2678a4 */ /* 0x000fe2000f8e023f */
[----:B------:R-:W-:Y:S01]  /*0a60*/  IMAD.MOV R9, RZ, RZ, -R9 ;  /* 0x000000ffff097224 */ /* 0x000fe200078e0a09 */
[----:B------:R-:W-:Y:S01]  /*0a70*/  UIMAD UR37, UR13, 0x15, URZ ;  /* 0x000000150d2578a4 */ /* 0x000fe2000f8e023f */
[----:B------:R-:W-:Y:S01]  /*0a80*/  IMAD.HI.U32 R2, R3, R7, R2 ;  /* 0x0000000703027227 */ /* 0x000fe200078e0002 */
[----:B------:R-:W-:-:S02]  /*0a90*/  UIMAD UR36, UR13, 0x14, URZ ;  /* 0x000000140d2478a4 */ /* 0x000fc4000f8e023f */
[----:B------:R-:W-:Y:S01]  /*0aa0*/  UIMAD UR35, UR13, 0x13, URZ ;  /* 0x000000130d2378a4 */ /* 0x000fe2000f8e023f */
[----:B------:R-:W-:Y:S01]  /*0ab0*/  IMAD R9, R16, R9, R8 ;  /* 0x0000000910097224 */ /* 0x000fe200078e0208 */
[----:B------:R-:W-:Y:S01]  /*0ac0*/  UIMAD UR34, UR13, 0x12, URZ ;  /* 0x000000120d2278a4 */ /* 0x000fe2000f8e023f */
[----:B------:R-:W-:Y:S01]  /*0ad0*/  IMAD.HI.U32 R3, R2, R13, RZ ;  /* 0x0000000d02037227 */ /* 0x000fe200078e00ff */
[----:B------:R-:W-:Y:S02]  /*0ae0*/  UIMAD UR33, UR13, 0x11, URZ ;  /* 0x000000110d2178a4 */ /* 0x000fe4000f8e023f */
[----:B------:R-:W-:Y:S01]  /*0af0*/  ISETP.GT.U32.AND P0, PT, R16, R9, PT ;  /* 0x000000091000720c */ /* 0x000fe20003f04070 */
[C---:B------:R-:W-:Y:S01]  /*0b00*/  IMAD.HI.U32 R7, R2.reuse, R15, RZ ;  /* 0x0000000f02077227 */ /* 0x040fe200078e00ff */
[----:B------:R-:W-:Y:S02]  /*0b10*/  USHF.L.U32 UR32, UR13, 0x4, URZ ;  /* 0x000000040d207899 */ /* 0x000fe4000800063f */
[----:B------:R-:W-:Y:S01]  /*0b20*/  UIMAD UR31, UR13, 0xf, URZ ;  /* 0x0000000f0d1f78a4 */ /* 0x000fe2000f8e023f */
[----:B------:R-:W-:Y:S01]  /*0b30*/  IMAD.MOV R3, RZ, RZ, -R3 ;  /* 0x000000ffff037224 */ /* 0x000fe200078e0a03 */
[----:B------:R-:W-:Y:S01]  /*0b40*/  UIMAD UR30, UR13, 0xe, URZ ;  /* 0x0000000e0d1e78a4 */ /* 0x000fe2000f8e023f */
[----:B------:R-:W-:Y:S01]  /*0b50*/  IMAD.MOV R12, RZ, RZ, -R7 ;  /* 0x000000ffff0c7224 */ /* 0x000fe200078e0a07 */
[----:B------:R-:W-:Y:S01]  /*0b60*/  UIMAD UR29, UR13, 0xd, URZ ;  /* 0x0000000d0d1d78a4 */ /* 0x000fe2000f8e023f */
[----:B------:R-:W-:Y:S01]  /*0b70*/  IMAD.HI.U32 R7, R2, R17, RZ ;  /* 0x0000001102077227 */ /* 0x000fe200078e00ff */
[----:B------:R-:W-:-:S02]  /*0b80*/  UIMAD UR28, UR13, 0xc, URZ ;  /* 0x0000000c0d1c78a4 */ /* 0x000fc4000f8e023f */
[----:B------:R-:W-:Y:S01]  /*0b90*/  UIMAD UR27, UR13, 0xb, URZ ;  /* 0x0000000b0d1b78a4 */ /* 0x000fe2000f8e023f */
[----:B------:R-:W-:Y:S01]  /*0ba0*/  IMAD.HI.U32 R8, R2, R19, RZ ;  /* 0x0000001302087227 */ /* 0x000fe200078e00ff */
[----:B------:R-:W-:Y:S02]  /*0bb0*/  UIMAD UR26, UR13, 0xa, URZ ;  /* 0x0000000a0d1a78a4 */ /* 0x000fe4000f8e023f */
[----:B------:R-:W-:Y:S01]  /*0bc0*/  UIMAD UR25, UR13, 0x9, URZ ;  /* 0x000000090d1978a4 */ /* 0x000fe2000f8e023f */
[C---:B------:R-:W-:Y:S01]  /*0bd0*/  IMAD R2, R14.reuse, R3, R13 ;  /* 0x000000030e027224 */ /* 0x040fe200078e020d */
[----:B------:R-:W-:Y:S01]  /*0be0*/  USHF.L.U32 UR24, UR13, 0x3, URZ ;  /* 0x000000030d187899 */ /* 0x000fe2000800063f */
[C---:B------:R-:W-:Y:S01]  /*0bf0*/  IMAD R3, R14.reuse, R12, R15 ;  /* 0x0000000c0e037224 */ /* 0x040fe200078e020f */
[----:B------:R-:W-:Y:S01]  /*0c00*/  SHF.R.U32.HI R12, RZ, 0x5, R6 ;  /* 0x00000005ff0c7819 */ /* 0x000fe20000011606 */
[----:B------:R-:W-:Y:S01]  /*0c10*/  @!P0 IMAD.IADD R9, R9, 0x1, -R16 ;  /* 0x0000000109098824 */ /* 0x000fe200078e0a10 */
[C---:B------:R-:W-:Y:S01]  /*0c20*/  ISETP.GT.U32.AND P1, PT, R14.reuse, R2, PT ;  /* 0x000000020e00720c */ /* 0x040fe20003f24070 */
[----:B------:R-:W-:Y:S01]  /*0c30*/  IMAD.MOV R7, RZ, RZ, -R7 ;  /* 0x000000ffff077224 */ /* 0x000fe200078e0a07 */
[----:B------:R-:W-:Y:S01]  /*0c40*/  ISETP.GT.U32.AND P0, PT, R14, R3, PT ;  /* 0x000000030e00720c */ /* 0x000fe20003f04070 */
[----:B------:R-:W-:Y:S01]  /*0c50*/  IMAD.MOV R8, RZ, RZ, -R8 ;  /* 0x000000ffff087224 */ /* 0x000fe200078e0a08 */
[----:B------:R-:W-:Y:S01]  /*0c60*/  ISETP.GT.U32.AND P5, PT, R16, R9, PT ;  /* 0x000000091000720c */ /* 0x000fe20003fa4070 */
[----:B------:R-:W-:Y:S01]  /*0c70*/  IMAD R7, R14, R7, R17 ;  /* 0x000000070e077224 */ /* 0x000fe200078e0211 */
[----:B------:R-:W-:Y:S01]  /*0c80*/  R2UR UR18, R12 ;  /* 0x000000000c1272ca */ /* 0x000fe200000e0000 */
[C---:B------:R-:W-:Y:S01]  /*0c90*/  IMAD R8, R14.reuse, R8, R19 ;  /* 0x000000080e087224 */ /* 0x040fe200078e0213 */
[----:B------:R-:W-:Y:S01]  /*0ca0*/  SHF.R.U32.HI R15, RZ, 0x2, R84 ;  /* 0x00000002ff0f7819 */ /* 0x000fe20000011654 */
[----:B------:R-:W-:Y:S01]  /*0cb0*/  IMAD.SHL.U32 R12, R83, 0x2, RZ ;  /* 0x00000002530c7824 */ /* 0x000fe200078e00ff */
[C---:B------:R-:W-:Y:S01]  /*0cc0*/  ISETP.GT.U32.AND P4, PT, R14.reuse, R7, PT ;  /* 0x000000070e00720c */ /* 0x040fe20003f84070 */
[----:B------:R-:W-:Y:S01]  /*0cd0*/  UIMAD UR23, UR13, 0x7, URZ ;  /* 0x000000070d1778a4 */ /* 0x000fe2000f8e023f */
[----:B------:R-:W-:Y:S01]  /*0ce0*/  ISETP.GT.U32.AND P3, PT, R14, R8, PT ;  /* 0x000000080e00720c */ /* 0x000fe20003f64070 */
[--C-:B------:R-:W-:Y:S01]  /*0cf0*/  @!P1 IMAD.IADD R2, R2, 0x1, -R14.reuse ;  /* 0x0000000102029824 */ /* 0x100fe200078e0a0e */
[----:B------:R-:W-:Y:S01]  /*0d00*/  ISETP.GE.AND P1, PT, R18, RZ, PT ;  /* 0x000000ff1200720c */ /* 0x000fe20003f26270 */
[----:B------:R-:W-:Y:S01]  /*0d10*/  @!P0 IMAD.IADD R3, R3, 0x1, -R14 ;  /* 0x0000000103038824 */ /* 0x000fe200078e0a0e */
[----:B------:R-:W-:Y:S01]  /*0d20*/  ISETP.GE.AND P0, PT, R0, RZ, PT ;  /* 0x000000ff0000720c */ /* 0x000fe20003f06270 */
[----:B------:R-:W-:Y:S01]  /*0d30*/  @!P5 IMAD.IADD R9, R9, 0x1, -R16 ;  /* 0x000000010909d824 */ /* 0x000fe200078e0a10 */
[----:B------:R-:W-:Y:S01]  /*0d40*/  ISETP.GT.U32.AND P6, PT, R14, R2, PT ;  /* 0x000000020e00720c */ /* 0x000fe20003fc4070 */
[----:B------:R-:W-:Y:S01]  /*0d50*/  IMAD.SHL.U32 R0, R6, 0x2, RZ ;  /* 0x0000000206007824 */ /* 0x000fe200078e00ff */
[----:B------:R-:W-:Y:S01]  /*0d60*/  ISETP.GT.U32.AND P5, PT, R14, R3, PT ;  /* 0x000000030e00720c */ /* 0x000fe20003fa4070 */
[----:B------:R-:W-:Y:S01]  /*0d70*/  @!P2 IMAD.MOV R9, RZ, RZ, -R9 ;  /* 0x000000ffff09a224 */ /* 0x000fe200078e0a09 */
[----:B------:R-:W-:Y:S01]  /*0d80*/  UIMAD UR22, UR13, 0x6, URZ ;  /* 0x000000060d1678a4 */ /* 0x000fe2000f8e023f */
[--C-:B------:R-:W-:Y:S01]  /*0d90*/  @!P4 IMAD.IADD R7, R7, 0x1, -R14.reuse ;  /* 0x000000010707c824 */ /* 0x100fe200078e0a0e */
[----:B------:R-:W-:Y:S01]  /*0da0*/  LOP3.LUT R13, R0, 0x7e, RZ, 0xc0, !PT ;  /* 0x0000007e000d7812 */ /* 0x000fe200078ec0ff */
[--C-:B------:R-:W-:Y:S01]  /*0db0*/  @!P3 IMAD.IADD R8, R8, 0x1, -R14.reuse ;  /* 0x000000010808b824 */ /* 0x100fe200078e0a0e */
[----:B------:R-:W-:Y:S01]  /*0dc0*/  ISETP.NE.AND P3, PT, R10, RZ, PT ;  /* 0x000000ff0a00720c */ /* 0x000fe20003f65270 */
[----:B------:R-:W-:Y:S01]  /*0dd0*/  UIMAD UR19, UR13, 0x3, URZ ;  /* 0x000000030d1378a4 */ /* 0x000fe2000f8e023f */
[----:B------:R-:W-:Y:S01]  /*0de0*/  ISETP.GT.U32.AND P2, PT, R14, R7, PT ;  /* 0x000000070e00720c */ /* 0x000fe20003f44070 */
[----:B------:R-:W-:Y:S01]  /*0df0*/  IMAD R84, R84, 0x40, R13 ;  /* 0x0000004054547824 */ /* 0x000fe200078e020d */
[----:B------:R-:W-:Y:S01]  /*0e00*/  ISETP.GT.U32.AND P4, PT, R14, R8, PT ;  /* 0x000000080e00720c */ /* 0x000fe20003f84070 */
[--C-:B------:R-:W-:Y:S01]  /*0e10*/  @!P6 IMAD.IADD R2, R2, 0x1, -R14.reuse ;  /* 0x000000010202e824 */ /* 0x100fe200078e0a0e */
[----:B------:R-:W-:Y:S01]  /*0e20*/  ISETP.GE.AND P6, PT, R20, RZ, PT ;  /* 0x000000ff1400720c */ /* 0x000fe20003fc6270 */
[----:B------:R-:W-:Y:S01]  /*0e30*/  @!P5 IMAD.IADD R3, R3, 0x1, -R14 ;  /* 0x000000010303d824 */ /* 0x000fe200078e0a0e */
[----:B------:R-:W-:Y:S01]  /*0e40*/  ISETP.GE.AND P5, PT, R21, RZ, PT ;  /* 0x000000ff1500720c */ /* 0x000fe20003fa6270 */
[----:B------:R-:W-:Y:S01]  /*0e50*/  @!P0 IMAD.MOV R2, RZ, RZ, -R2 ;  /* 0x000000ffff028224 */ /* 0x000fe200078e0a02 */
[----:B------:R-:W-:-:S02]  /*0e60*/  LOP3.LUT R0, R12, R15, RZ, 0x3c, !PT ;  /* 0x0000000f0c007212 */ /* 0x000fc400078e3cff */
[----:B------:R-:W-:Y:S02]  /*0e70*/  LOP3.LUT R82, R84, 0x10, RZ, 0x3c, !PT ;  /* 0x0000001054527812 */ /* 0x000fe400078e3cff */
[----:B------:R-:W-:Y:S01]  /*0e80*/  @!P3 LOP3.LUT R9, RZ, R10, RZ, 0x33, !PT ;  /* 0x0000000aff09b212 */ /* 0x000fe200078e33ff */
[--C-:B------:R-:W-:Y:S01]  /*0e90*/  @!P2 IMAD.IADD R7, R7, 0x1, -R14.reuse ;  /* 0x000000010707a824 */ /* 0x100fe200078e0a0e */
[----:B------:R-:W-:Y:S01]  /*0ea0*/  ISETP.NE.AND P2, PT, R11, RZ, PT ;  /* 0x000000ff0b00720c */ /* 0x000fe20003f45270 */
[----:B------:R-:W-:Y:S01]  /*0eb0*/  @!P4 IMAD.IADD R8, R8, 0x1, -R14 ;  /* 0x000000010808c824 */ /* 0x000fe200078e0a0e */
[----:B------:R-:W-:Y:S01]  /*0ec0*/  LOP3.LUT R11, RZ, R11, RZ, 0x33, !PT ;  /* 0x0000000bff0b7212 */ /* 0x000fe200078e33ff */
[----:B------:R-:W-:Y:S01]  /*0ed0*/  @!P6 IMAD.MOV R3, RZ, RZ, -R3 ;  /* 0x000000ffff03e224 */ /* 0x000fe200078e0a03 */
[----:B------:R-:W-:Y:S01]  /*0ee0*/  LOP3.LUT R79, R84, 0x20, RZ, 0x3c, !PT ;  /* 0x00000020544f7812 */ /* 0x000fe200078e3cff */
[----:B------:R-:W-:Y:S01]  /*0ef0*/  @!P5 IMAD.MOV R7, RZ, RZ, -R7 ;  /* 0x000000ffff07d224 */ /* 0x000fe200078e0a07 */
[C---:B------:R-:W-:Y:S01]  /*0f00*/  SEL R10, R11.reuse, R2, !P2 ;  /* 0x000000020b0a7207 */ /* 0x040fe20005000000 */
[----:B------:R-:W-:Y:S01]  /*0f10*/  @!P1 IMAD.MOV R8, RZ, RZ, -R8 ;  /* 0x000000ffff089224 */ /* 0x000fe200078e0a08 */
[----:B------:R-:W-:Y:S01]  /*0f20*/  SEL R12, R11, R3, !P2 ;  /* 0x000000030b0c7207 */ /* 0x000fe20005000000 */
[----:B------:R-:W-:Y:S01]  /*0f30*/  IMAD R9, R9, UR6, RZ ;  /* 0x0000000609097c24 */ /* 0x000fe2000f8e02ff */
[----:B------:R-:W-:Y:S01]  /*0f40*/  SEL R13, R11, R7, !P2 ;  /* 0x000000070b0d7207 */ /* 0x000fe20005000000 */
[----:B------:R-:W-:Y:S01]  /*0f50*/  IMAD R3, R81, UR14, RZ ;  /* 0x0000000e51037c24 */ /* 0x000fe2000f8e02ff */
[----:B------:R-:W-:Y:S01]  /*0f60*/  SEL R14, R11, R8, !P2 ;  /* 0x000000080b0e7207 */ /* 0x000fe20005000000 */
[----:B------:R-:W-:Y:S01]  /*0f70*/  IMAD R11, R12, UR9, RZ ;  /* 0x000000090c0b7c24 */ /* 0x000fe2000f8e02ff */
[----:B------:R-:W-:Y:S01]  /*0f80*/  LEA R90, P1, R9, UR20, 0x1 ;  /* 0x00000014095a7c11 */ /* 0x000fe2000f8208ff */
[----:B------:R-:W-:Y:S01]  /*0f90*/  IMAD R12, R13, UR9, RZ ;  /* 0x000000090d0c7c24 */ /* 0x000fe2000f8e02ff */
[----:B------:R-:W-:Y:S01]  /*0fa0*/  LEA R2, P0, R3, UR10, 0x1 ;  /* 0x0000000a03027c11 */ /* 0x000fe2000f8008ff */
[----:B------:R-:W-:Y:S01]  /*0fb0*/  IMAD R10, R10, UR9, RZ ;  /* 0x000000090a0a7c24 */ /* 0x000fe2000f8e02ff */
[----:B------:R-:W-:Y:S01]  /*0fc0*/  LEA.HI.X.SX32 R91, R9, UR21, 0x1, P1 ;  /* 0x00000015095b7c11 */ /* 0x000fe200088f0eff */
[----:B------:R-:W-:Y:S01]  /*0fd0*/  IMAD R13, R14, UR9, RZ ;  /* 0x000000090e0d7c24 */ /* 0x000fe2000f8e02ff */
[C---:B------:R-:W-:Y:S01]  /*0fe0*/  LOP3.LUT R80, R84.reuse, 0x30, RZ, 0x3c, !PT ;  /* 0x0000003054507812 */ /* 0x040fe200078e3cff */
[----:B------:R-:W-:Y:S01]  /*0ff0*/  UMOV UR6, 0xfffffffe ;  /* 0xfffffffe00067882 */ /* 0x000fe20000000000 */
[C---:B------:R-:W-:Y:S01]  /*1000*/  LOP3.LUT R78, R84.reuse, 0x40, RZ, 0x3c, !PT ;  /* 0x00000040544e7812 */ /* 0x040fe200078e3cff */
[----:B------:R-:W-:Y:S01]  /*1010*/  UIMAD UR21, UR13, 0x5, URZ ;  /* 0x000000050d1578a4 */ /* 0x000fe2000f8e023f */
[C---:B------:R-:W-:Y:S01]  /*1020*/  LOP3.LUT R7, R84.reuse, 0x50, RZ, 0x3c, !PT ;  /* 0x0000005054077812 */ /* 0x040fe200078e3cff */
[----:B------:R-:W-:Y:S01]  /*1030*/  USHF.L.U32 UR20, UR13, 0x2, URZ ;  /* 0x000000020d147899 */ /* 0x000fe2000800063f */
[C---:B------:R-:W-:Y:S01]  /*1040*/  LOP3.LUT R8, R84.reuse, 0x60, RZ, 0x3c, !PT ;  /* 0x0000006054087812 */ /* 0x040fe200078e3cff */
[----:B------:R-:W-:Y:S01]  /*1050*/  USHF.L.U32 UR14, UR14, 0x5, URZ ;  /* 0x000000050e0e7899 */ /* 0x000fe2000800063f */
[----:B------:R-:W-:Y:S01]  /*1060*/  LOP3.LUT R9, R84, 0x70, RZ, 0x3c, !PT ;  /* 0x0000007054097812 */ /* 0x000fe200078e3cff */
[----:B------:R-:W-:Y:S01]  /*1070*/  USHF.L.U32 UR13, UR13, 0x1, URZ ;  /* 0x000000010d0d7899 */ /* 0x000fe2000800063f */
[----:B------:R-:W-:Y:S01]  /*1080*/  LEA.HI.X.SX32 R3, R3, UR11, 0x1, P0 ;  /* 0x0000000b03037c11 */ /* 0x000fe200080f0eff */
[----:B------:R-:W-:-:S02]  /*1090*/  UIADD3.64 UR6, UR4, -UR6, URZ ;  /* 0x8000000604067297 */ /* 0x000fc4000fffe03f */
[----:B------:R-:W-:Y:S01]  /*10a0*/  UMOV UR10, UR4 ;  /* 0x00000004000a7c82 */ /* 0x000fe20008000000 */
[----:B------:R-:W-:-:S09]  /*10b0*/  UMOV UR11, 0x80000020 ;  /* 0x80000020000b7882 */ /* 0x000fd20000000000 */
.L_x_1:
[C---:B------:R-:W-:Y:S01]  /*10c0*/  ISETP.GT.AND P0, PT, R88.reuse, 0x2, PT ;  /* 0x000000025800780c */ /* 0x040fe20003f04270 */
[----:B------:R-:W-:Y:S01]  /*10d0*/  IMAD.U32 R21, RZ, RZ, UR13 ;  /* 0x0000000dff157e24 */ /* 0x000fe2000f8e00ff */
[----:B------:R-:W-:Y:S02]  /*10e0*/  PRMT R14, RZ, 0x7610, R14 ;  /* 0x00007610ff0e7816 */ /* 0x000fe4000000000e */
[C---:B------:R-:W-:Y:S01]  /*10f0*/  ISETP.GT.AND P1, PT, R88.reuse, 0x3, PT ;  /* 0x000000035800780c */ /* 0x040fe20003f24270 */
[----:B------:R-:W-:Y:S01]  /*1100*/  IMAD.WIDE R20, R21, 0x2, R90 ;  /* 0x0000000215147825 */ /* 0x000fe200078e025a */
[----:B------:R-:W-:-:S07]  /*1110*/  ISETP.GT.AND P2, PT, R88, 0x4, PT ;  /* 0x000000045800780c */ /* 0x000fce0003f44270 */
[----:B------:R0:W2:Y:S01]  /*1120*/  @P0 LDG.E.U16 R14, desc[UR16][R20.64] ;  /* 0x00000010140e0981 */ /* 0x0000a2000c1e1500 */
[C---:B------:R-:W-:Y:S01]  /*1130*/  ISETP.GT.AND P0, PT, R88.reuse, 0x5, PT ;  /* 0x000000055800780c */ /* 0x040fe20003f04270 */
[----:B------:R-:W-:Y:S01]  /*1140*/  IMAD.U32 R59, RZ, RZ, UR21 ;  /* 0x00000015ff3b7e24 */ /* 0x000fe2000f8e00ff */
[----:B------:R-:W-:Y:S01]  /*1150*/  PRMT R18, RZ, 0x7610, R18 ;  /* 0x00007610ff127816 */ /* 0x000fe20000000012 */
[----:B------:R-:W-:Y:S01]  /*1160*/  IMAD.U32 R23, RZ, RZ, UR19 ;  /* 0x00000013ff177e24 */ /* 0x000fe2000f8e00ff */
[C---:B------:R-:W-:Y:S01]  /*1170*/  ISETP.GT.AND P4, PT, R88.reuse, 0x7, PT ;  /* 0x000000075800780c */ /* 0x040fe20003f84270 */
[----:B------:R-:W-:Y:S01]  /*1180*/  IMAD.WIDE R58, R59, 0x2, R90 ;  /* 0x000000023b3a7825 */ /* 0x000fe200078e025a */
[----:B------:R-:W-:Y:S02]  /*1190*/  PRMT R15, RZ, 0x7610, R15 ;  /* 0x00007610ff0f7816 */ /* 0x000fe4000000000f */
[C---:B------:R-:W-:Y:S01]  /*11a0*/  ISETP.GT.AND P3, PT, R88.reuse, 0x6, PT ;  /* 0x000000065800780c */ /* 0x040fe20003f64270 */
[----:B------:R-:W-:Y:S01]  /*11b0*/  IMAD.U32 R63, RZ, RZ, UR23 ;  /* 0x00000017ff3f7e24 */ /* 0x000fe2000f8e00ff */
[----:B0-----:R-:W-:Y:S01]  /*11c0*/  PRMT R20, RZ, 0x7610, R20 ;  /* 0x00007610ff147816 */ /* 0x001fe20000000014 */
[----:B------:R-:W-:Y:S01]  /*11d0*/  IMAD.U32 R57, RZ, RZ, UR20 ;  /* 0x00000014ff397e24 */ /* 0x000fe2000f8e00ff */
[----:B------:R-:W-:Y:S01]  /*11e0*/  PRMT R16, RZ, 0x7610, R16 ;  /* 0x00007610ff107816 */ /* 0x000fe20000000010 */
[----:B------:R0:W3:Y:S01]  /*11f0*/  @P0 LDG.E.U16 R18, desc[UR16][R58.64] ;  /* 0x000000103a120981 */ /* 0x0000e2000c1e1500 */
[----:B------:R-:W-:Y:S01]  /*1200*/  ISETP.GT.AND P0, PT, R88, 0x8, PT ;  /* 0x000000085800780c */ /* 0x000fe20003f04270 */
[----:B------:R-:W-:Y:S01]  /*1210*/  IMAD.WIDE R22, R23, 0x2, R90 ;  /* 0x0000000217167825 */ /* 0x000fe200078e025a */
[----:B------:R-:W-:-:S03]  /*1220*/  PRMT R17, RZ, 0x7610, R17 ;  /* 0x00007610ff117816 */ /* 0x000fc60000000011 */
[----:B------:R-:W-:Y:S01]  /*1230*/  IMAD.WIDE R62, R63, 0x2, R90 ;  /* 0x000000023f3e7825 */ /* 0x000fe200078e025a */
[----:B------:R-:W4:Y:S03]  /*1240*/  @P1 LDG.E.U16 R15, desc[UR16][R22.64] ;  /* 0x00000010160f1981 */ /* 0x000f26000c1e1500 */
[----:B------:R-:W-:Y:S01]  /*1250*/  IMAD.U32 R69, RZ, RZ, UR24 ;  /* 0x00000018ff457e24 */ /* 0x000fe2000f8e00ff */
[----:B------:R-:W5:Y:S01]  /*1260*/  @P4 LDG.E.U16 R20, desc[UR16][R62.64] ;  /* 0x000000103e144981 */ /* 0x000f62000c1e1500 */
[----:B------:R-:W-:Y:S01]  /*1270*/  IMAD.U32 R61, RZ, RZ, UR22 ;  /* 0x00000016ff3d7e24 */ /* 0x000fe2000f8e00ff */
[----:B------:R-:W-:Y:S01]  /*1280*/  PRMT R19, RZ, 0x7610, R19 ;  /* 0x00007610ff137816 */ /* 0x000fe20000000013 */
[--C-:B------:R-:W-:Y:S01]  /*1290*/  IMAD.WIDE R56, R57, 0x2, R90.reuse ;  /* 0x0000000239387825 */ /* 0x100fe200078e025a */
[C---:B------:R-:W-:Y:S02]  /*12a0*/  ISETP.GT.AND P1, PT, R88.reuse, 0x9, PT ;  /* 0x000000095800780c */ /* 0x040fe40003f24270 */
[C---:B------:R-:W-:Y:S01]  /*12b0*/  ISETP.GT.AND P4, PT, R88.reuse, 0xc, PT ;  /* 0x0000000c5800780c */ /* 0x040fe20003f84270 */
[----:B0-----:R-:W-:Y:S01]  /*12c0*/  IMAD.WIDE R58, R69, 0x2, R90 ;  /* 0x00000002453a7825 */ /* 0x001fe200078e025a */
[----:B------:R0:W3:Y:S01]  /*12d0*/  @P2 LDG.E.U16 R16, desc[UR16][R56.64] ;  /* 0x0000001038102981 */ /* 0x0000e2000c1e1500 */
[----:B------:R-:W-:-:S02]  /*12e0*/  ISETP.GT.AND P2, PT, R88, 0xa, PT ;  /* 0x0000000a5800780c */ /* 0x000fc40003f44270 */
[----:B------:R-:W-:Y:S01]  /*12f0*/  IMAD.WIDE R60, R61, 0x2, R90 ;  /* 0x000000023d3c7825 */ /* 0x000fe200078e025a */
[----:B------:R-:W2:Y:S01]  /*1300*/  @P0 LDG.E.U16 R19, desc[UR16][R58.64] ;  /* 0x000000103a130981 */ /* 0x000ea2000c1e1500 */
[C---:B------:R-:W-:Y:S02]  /*1310*/  ISETP.GT.AND P0, PT, R88.reuse, 0xd, PT ;  /* 0x0000000d5800780c */ /* 0x040fe40003f04270 */
[----:B------:R-:W-:Y:S01]  /*1320*/  IMAD.U32 R67, RZ, RZ, UR25 ;  /* 0x00000019ff437e24 */ /* 0x000fe2000f8e00ff */
[----:B------:R1:W5:Y:S01]  /*1330*/  @P3 LDG.E.U16 R17, desc[UR16][R60.64] ;  /* 0x000000103c113981 */ /* 0x000362000c1e1500 */
[----:B------:R-:W-:Y:S01]  /*1340*/  IMAD.U32 R71, RZ, RZ, UR28 ;  /* 0x0000001cff477e24 */ /* 0x000fe2000f8e00ff */
[----:B------:R-:W-:Y:S01]  /*1350*/  PRMT R21, RZ, 0x7610, R21 ;  /* 0x00007610ff157816 */ /* 0x000fe20000000015 */
[----:B0-----:R-:W-:Y:S01]  /*1360*/  IMAD.U32 R57, RZ, RZ, UR26 ;  /* 0x0000001aff397e24 */ /* 0x001fe2000f8e00ff */
[----:B------:R-:W-:Y:S01]  /*1370*/  PRMT R56, RZ, 0x7610, R56 ;  /* 0x00007610ff387816 */ /* 0x000fe20000000038 */
[----:B------:R-:W-:Y:S01]  /*1380*/  IMAD.WIDE R70, R71, 0x2, R90 ;  /* 0x0000000247467825 */ /* 0x000fe200078e025a */
[----:B------:R-:W-:-:S03]  /*1390*/  ISETP.GT.AND P3, PT, R88, 0xb, PT ;  /* 0x0000000b5800780c */ /* 0x000fc60003f64270 */
[----:B-1----:R-:W-:Y:S01]  /*13a0*/  IMAD.WIDE R60, R67, 0x2, R90 ;  /* 0x00000002433c7825 */ /* 0x002fe200078e025a */
[----:B------:R-:W-:Y:S01]  /*13b0*/  PRMT R22, RZ, 0x7610, R22 ;  /* 0x00007610ff167816 */ /* 0x000fe20000000016 */
[----:B------:R0:W5:Y:S02]  /*13c0*/  @P4 LDG.E.U16 R56, desc[UR16][R70.64] ;  /* 0x0000001046384981 */ /* 0x000164000c1e1500 */
[----:B------:R-:W-:Y:S01]  /*13d0*/  IMAD.U32 R73, RZ, RZ, UR29 ;  /* 0x0000001dff497e24 */ /* 0x000fe2000f8e00ff */
[----:B------:R-:W-:Y:S01]  /*13e0*/  PRMT R58, RZ, 0x7610, R58 ;  /* 0x00007610ff3a7816 */ /* 0x000fe2000000003a */
[----:B------:R-:W-:Y:S01]  /*13f0*/  IMAD.U32 R65, RZ, RZ, UR27 ;  /* 0x0000001bff417e24 */ /* 0x000fe2000f8e00ff */
[----:B------:R1:W4:Y:S01]  /*1400*/  @P1 LDG.E.U16 R21, desc[UR16][R60.64] ;  /* 0x000000103c151981 */ /* 0x000322000c1e1500 */
[----:B------:R-:W-:Y:S01]  /*1410*/  IMAD.WIDE R62, R57, 0x2, R90 ;  /* 0x00000002393e7825 */ /* 0x000fe200078e025a */
[C---:B------:R-:W-:Y:S02]  /*1420*/  ISETP.GT.AND P1, PT, R88.reuse, 0xe, PT ;  /* 0x0000000e5800780c */ /* 0x040fe40003f24270 */
[----:B------:R-:W-:Y:S01]  /*1430*/  PRMT R23, RZ, 0x7610, R23 ;  /* 0x00007610ff177816 */ /* 0x000fe20000000017 */
[----:B0-----:R-:W-:Y:S01]  /*1440*/  IMAD.WIDE R70, R73, 0x2, R90 ;  /* 0x0000000249467825 */ /* 0x001fe200078e025a */
[----:B------:R-:W3:Y:S01]  /*1450*/  @P2 LDG.E.U16 R22, desc[UR16][R62.64] ;  /* 0x000000103e162981 */ /* 0x000ee2000c1e1500 */
[----:B------:R-:W-:-:S02]  /*1460*/  ISETP.GT.AND P2, PT, R88, 0xf, PT ;  /* 0x0000000f5800780c */ /* 0x000fc40003f44270 */
[----:B------:R-:W-:Y:S01]  /*1470*/  IMAD.WIDE R64, R65, 0x2, R90 ;  /* 0x0000000241407825 */ /* 0x000fe200078e025a */
[----:B------:R-:W5:Y:S01]  /*1480*/  @P0 LDG.E.U16 R58, desc[UR16][R70.64] ;  /* 0x00000010463a0981 */ /* 0x000f62000c1e1500 */
[C---:B------:R-:W-:Y:S02]  /*1490*/  ISETP.GT.AND P0, PT, R88.reuse, 0x12, PT ;  /* 0x000000125800780c */ /* 0x040fe40003f04270 */
[----:B------:R-:W-:Y:S01]  /*14a0*/  IMAD.U32 R69, RZ, RZ, UR30 ;  /* 0x0000001eff457e24 */ /* 0x000fe2000f8e00ff */
[----:B------:R0:W5:Y:S01]  /*14b0*/  @P3 LDG.E.U16 R23, desc[UR16][R64.64] ;  /* 0x0000001040173981 */ /* 0x000162000c1e1500 */
[----:B------:R-:W-:Y:S01]  /*14c0*/  PRMT R57, RZ, 0x7610, R57 ;  /* 0x00007610ff397816 */ /* 0x000fe20000000039 */
[----:B------:R-:W-:Y:S01]  /*14d0*/  IMAD.U32 R67, RZ, RZ, UR31 ;  /* 0x0000001fff437e24 */ /* 0x000fe2000f8e00ff */
[C---:B------:R-:W-:Y:S01]  /*14e0*/  ISETP.GT.AND P3, PT, R88.reuse, 0x10, PT ;  /* 0x000000105800780c */ /* 0x040fe20003f64270 */
[----:B------:R-:W-:Y:S01]  /*14f0*/  IMAD.WIDE R68, R69, 0x2, R90 ;  /* 0x0000000245447825 */ /* 0x000fe200078e025a */
[----:B------:R-:W-:-:S02]  /*1500*/  ISETP.GT.AND P4, PT, R88, 0x11, PT ;  /* 0x000000115800780c */ /* 0x000fc40003f84270 */
[----:B-1----:R-:W-:Y:S01]  /*1510*/  PRMT R60, RZ, 0x7610, R60 ;  /* 0x00007610ff3c7816 */ /* 0x002fe2000000003c */
[----:B------:R-:W-:Y:S01]  /*1520*/  IMAD.U32 R77, RZ, RZ, UR34 ;  /* 0x00000022ff4d7e24 */ /* 0x000fe2000f8e00ff */
[----:B------:R1:W5:Y:S01]  /*1530*/  @P1 LDG.E.U16 R57, desc[UR16][R68.64] ;  /* 0x0000001044391981 */ /* 0x000362000c1e1500 */
[----:B0-----:R-:W-:Y:S01]  /*1540*/  IMAD.U32 R65, RZ, RZ, UR32 ;  /* 0x00000020ff417e24 */ /* 0x001fe2000f8e00ff */
[----:B------:R-:W-:Y:S01]  /*1550*/  PRMT R62, RZ, 0x7610, R62 ;  /* 0x00007610ff3e7816 */ /* 0x000fe2000000003e */
[----:B------:R-:W-:Y:S02]  /*1560*/  IMAD.U32 R63, RZ, RZ, UR33 ;  /* 0x00000021ff3f7e24 */ /* 0x000fe4000f8e00ff */
[----:B------:R-:W-:Y:S01]  /*1570*/  IMAD.WIDE R72, R67, 0x2, R90 ;  /* 0x0000000243487825 */ /* 0x000fe200078e025a */
[C---:B------:R-:W-:Y:S02]  /*1580*/  ISETP.GT.AND P1, PT, R88.reuse, 0x13, PT ;  /* 0x000000135800780c */ /* 0x040fe40003f24270 */
[----:B------:R-:W-:Y:S01]  /*1590*/  PRMT R59, RZ, 0x7610, R59 ;  /* 0x00007610ff3b7816 */ /* 0x000fe2000000003b */
[----:B------:R-:W-:Y:S01]  /*15a0*/  IMAD.WIDE R70, R77, 0x2, R90 ;  /* 0x000000024d467825 */ /* 0x000fe200078e025a */
[----:B------:R-:W-:Y:S01]  /*15b0*/  PRMT R61, RZ, 0x7610, R61 ;  /* 0x00007610ff3d7816 */ /* 0x000fe2000000003d */
[----:B------:R-:W5:Y:S02]  /*15c0*/  @P2 LDG.E.U16 R60, desc[UR16][R72.64] ;  /* 0x00000010483c2981 */ /* 0x000f64000c1e1500 */
[--C-:B------:R-:W-:Y:S01]  /*15d0*/  IMAD.WIDE R64, R65, 0x2, R90.reuse ;  /* 0x0000000241407825 */ /* 0x100fe200078e025a */
[C---:B------:R-:W-:Y:S01]  /*15e0*/  ISETP.GT.AND P2, PT, R88.reuse, 0x14, PT ;  /* 0x000000145800780c */ /* 0x040fe20003f44270 */
[----:B------:R-:W5:Y:S02]  /*15f0*/  @P0 LDG.E.U16 R62, desc[UR16][R70.64] ;  /* 0x00000010463e0981 */ /* 0x000f64000c1e1500 */
[----:B------:R-:W-:Y:S01]  /*1600*/  IMAD.WIDE R74, R63, 0x2, R90 ;  /* 0x000000023f4a7825 */ /* 0x000fe200078e025a */
[----:B------:R-:W-:Y:S01]  /*1610*/  ISETP.GT.AND P0, PT, R88, 0x16, PT ;  /* 0x000000165800780c */ /* 0x000fe20003f04270 */
[----:B------:R0:W4:Y:S02]  /*1620*/  @P3 LDG.E.U16 R59, desc[UR16][R64.64] ;  /* 0x00000010403b3981 */ /* 0x000124000c1e1500 */
[----:B------:R-:W-:Y:S01]  /*1630*/  IMAD.U32 R67, RZ, RZ, UR35 ;  /* 0x00000023ff437e24 */ /* 0x000fe2000f8e00ff */
[----:B------:R-:W-:Y:S01]  /*1640*/  PRMT R63, RZ, 0x7610, R63 ;  /* 0x00007610ff3f7816 */ /* 0x000fe2000000003f */
[----:B------:R0:W3:Y:S01]  /*1650*/  @P4 LDG.E.U16 R61, desc[UR16][R74.64] ;  /* 0x000000104a3d4981 */ /* 0x0000e2000c1e1500 */
[----:B-1----:R-:W-:-:S02]  /*1660*/  IMAD.U32 R69, RZ, RZ, UR36 ;  /* 0x00000024ff457e24 */ /* 0x002fc4000f8e00ff */
[----:B0-----:R-:W-:Y:S01]  /*1670*/  IMAD.U32 R65, RZ, RZ, UR37 ;  /* 0x00000025ff417e24 */ /* 0x001fe2000f8e00ff */
[----:B------:R-:W-:Y:S01]  /*1680*/  PRMT R64, RZ, 0x7610, R64 ;  /* 0x00007610ff407816 */ /* 0x000fe20000000040 */
[----:B------:R-:W-:-:S04]  /*1690*/  IMAD.WIDE R74, R67, 0x2, R90 ;  /* 0x00000002434a7825 */ /* 0x000fc800078e025a */
[----:B------:R-:W-:Y:S01]  /*16a0*/  IMAD.U32 R67, RZ, RZ, UR38 ;  /* 0x00000026ff437e24 */ /* 0x000fe2000f8e00ff */
[----:B------:R-:W5:Y:S01]  /*16b0*/  @P1 LDG.E.U16 R63, desc[UR16][R74.64] ;  /* 0x000000104a3f1981 */ /* 0x000f62000c1e1500 */
[----:B------:R-:W-:Y:S01]  /*16c0*/  IMAD.WIDE R76, R69, 0x2, R90 ;  /* 0x00000002454c7825 */ /* 0x000fe200078e025a */
[----:B------:R-:W-:-:S03]  /*16d0*/  ISETP.GT.AND P3, PT, R88, 0x15, PT ;  /* 0x000000155800780c */ /* 0x000fc60003f64270 */
[----:B------:R-:W-:Y:S01]  /*16e0*/  IMAD.WIDE R94, R65, 0x2, R90 ;  /* 0x00000002415e7825 */ /* 0x000fe200078e025a */
[----:B------:R-:W-:Y:S01]  /*16f0*/  PRMT R65, RZ, 0x7610, R65 ;  /* 0x00007610ff417816 */ /* 0x000fe20000000041 */
[----:B------:R0:W5:Y:S01]  /*1700*/  @P2 LDG.E.U16 R64, desc[UR16][R76.64] ;  /* 0x000000104c402981 */ /* 0x000162000c1e1500 */
[C---:B------:R-:W-:Y:S01]  /*1710*/  ISETP.GT.AND P1, PT, R88.reuse, 0x17, PT ;  /* 0x000000175800780c */ /* 0x040fe20003f24270 */
[----:B------:R-:W-:Y:S01]  /*1720*/  IMAD.WIDE R72, R67, 0x2, R90 ;  /* 0x0000000243487825 */ /* 0x000fe200078e025a */
[----:B------:R-:W-:-:S03]  /*1730*/  ISETP.GT.AND P2, PT, R88, 0x18, PT ;  /* 0x000000185800780c */ /* 0x000fc60003f44270 */
[----:B------:R-:W-:Y:S01]  /*1740*/  IMAD.U32 R69, RZ, RZ, UR39 ;  /* 0x00000027ff457e24 */ /* 0x000fe2000f8e00ff */
[----:B------:R-:W5:Y:S01]  /*1750*/  @P0 LDG.E.U16 R65, desc[UR16][R72.64] ;  /* 0x0000001048410981 */ /* 0x000f62000c1e1500 */
[----:B------:R-:W-:Y:S01]  /*1760*/  IMAD.U32 R71, RZ, RZ, UR41 ;  /* 0x00000029ff477e24 */ /* 0x000fe2000f8e00ff */
[C---:B------:R-:W-:Y:S01]  /*1770*/  ISETP.GT.AND P0, PT, R88.reuse, 0x1a, PT ;  /* 0x0000001a5800780c */ /* 0x040fe20003f04270 */
[----:B------:R-:W-:Y:S01]  /*1780*/  IMAD.WIDE R92, R69, 0x2, R90 ;  /* 0x00000002455c7825 */ /* 0x000fe200078e025a */
[----:B------:R-:W-:Y:S02]  /*1790*/  PRMT R66, RZ, 0x7610, R66 ;  /* 0x00007610ff427816 */ /* 0x000fe40000000042 */
[----:B------:R-:W-:Y:S01]  /*17a0*/  PRMT R68, RZ, 0x7610, R68 ;  /* 0x00007610ff447816 */ /* 0x000fe20000000044 */
[----:B------:R-:W-:Y:S02]  /*17b0*/  IMAD.U32 R69, RZ, RZ, UR40 ;  /* 0x00000028ff457e24 */ /* 0x000fe4000f8e00ff */
[----:B0-----:R-:W-:Y:S01]  /*17c0*/  IMAD.WIDE R76, R71, 0x2, R90 ;  /* 0x00000002474c7825 */ /* 0x001fe200078e025a */
[----:B------:R-:W-:Y:S01]  /*17d0*/  PRMT R67, RZ, 0x7610, R67 ;  /* 0x00007610ff437816 */ /* 0x000fe20000000043 */
[----:B------:R-:W5:Y:S02]  /*17e0*/  @P3 LDG.E.U16 R66, desc[UR16][R94.64] ;  /* 0x000000105e423981 */ /* 0x000f64000c1e1500 */
[----:B------:R-:W-:Y:S01]  /*17f0*/  IMAD.U32 R71, RZ, RZ, UR42 ;  /* 0x0000002aff477e24 */ /* 0x000fe2000f8e00ff */
[----:B------:R-:W-:Y:S01]  /*1800*/  PRMT R70, RZ, 0x7610, R70 ;  /* 0x00007610ff467816 */ /* 0x000fe20000000046 */
[----:B------:R-:W-:Y:S01]  /*1810*/  IMAD.WIDE R74, R69, 0x2, R90 ;  /* 0x00000002454a7825 */ /* 0x000fe200078e025a */
[----:B------:R0:W5:Y:S01]  /*1820*/  @P1 LDG.E.U16 R68, desc[UR16][R92.64] ;  /* 0x000000105c441981 */ /* 0x000162000c1e1500 */
[----:B------:R-:W-:-:S03]  /*1830*/  ISETP.GT.AND P3, PT, R88, 0x19, PT ;  /* 0x000000195800780c */ /* 0x000fc60003f64270 */
[----:B------:R1:W3:Y:S01]  /*1840*/  @P2 LDG.E.U16 R67, desc[UR16][R74.64] ;  /* 0x000000104a432981 */ /* 0x0002e2000c1e1500 */
[----:B0-----:R-:W-:Y:S01]  /*1850*/  IMAD.WIDE R92, R71, 0x2, R90 ;  /* 0x00000002475c7825 */ /* 0x001fe200078e025a */
[----:B------:R-:W-:Y:S01]  /*1860*/  PRMT R69, RZ, 0x7610, R69 ;  /* 0x00007610ff457816 */ /* 0x000fe20000000045 */
[----:B-1----:R-:W0:Y:S03]  /*1870*/  LDC R75, c[0x0][0x238] ;  /* 0x00008e00ff4b7b82 */ /* 0x002e260000000800 */
[----:B------:R-:W5:Y:S01]  /*1880*/  @P0 LDG.E.U16 R70, desc[UR16][R92.64] ;  /* 0x000000105c460981 */ /* 0x000f62000c1e1500 */
[----:B------:R-:W-:Y:S01]  /*1890*/  ISETP.GT.AND P0, PT, R88, 0x1c, PT ;  /* 0x0000001c5800780c */ /* 0x000fe20003f04270 */
[----:B------:R-:W-:Y:S02]  /*18a0*/  IMAD.U32 R72, RZ, RZ, UR43 ;  /* 0x0000002bff487e24 */ /* 0x000fe4000f8e00ff */
[----:B------:R-:W-:Y:S01]  /*18b0*/  IMAD.U32 R73, RZ, RZ, UR44 ;  /* 0x0000002cff497e24 */ /* 0x000fe2000f8e00ff */
[----:B------:R1:W5:Y:S01]  /*18c0*/  @P3 LDG.E.U16 R69, desc[UR16][R76.64] ;  /* 0x000000104c453981 */ /* 0x000362000c1e1500 */
[----:B------:R-:W-:Y:S01]  /*18d0*/  IMAD.WIDE R94, R72, 0x2, R90 ;  /* 0x00000002485e7825 */ /* 0x000fe200078e025a */
[----:B------:R-:W-:-:S03]  /*18e0*/  PRMT R72, RZ, 0x7610, R72 ;  /* 0x00007610ff487816 */ /* 0x000fc60000000048 */
[----:B-1----:R-:W-:-:S05]  /*18f0*/  IMAD.WIDE R76, R73, 0x2, R90 ;  /* 0x00000002494c7825 */ /* 0x002fca00078e025a */
[----:B------:R1:W5:Y:S01]  /*1900*/  @P0 LDG.E.U16 R72, desc[UR16][R76.64] ;  /* 0x000000104c480981 */ /* 0x000362000c1e1500 */
[C---:B------:R-:W-:Y:S01]  /*1910*/  ISETP.GT.AND P0, PT, R88.reuse, 0x1, PT ;  /* 0x000000015800780c */ /* 0x040fe20003f04270 */
[----:B------:R-:W-:Y:S01]  /*1920*/  IMAD.U32 R73, RZ, RZ, UR45 ;  /* 0x0000002dff497e24 */ /* 0x000fe2000f8e00ff */
[----:B------:R-:W-:Y:S01]  /*1930*/  ISETP.GT.AND P1, PT, R88, 0x1b, PT ;  /* 0x0000001b5800780c */ /* 0x000fe20003f24270 */
[----:B0-----:R-:W-:-:S04]  /*1940*/  IMAD.WIDE R96, R75, 0x2, R90 ;  /* 0x000000024b607825 */ /* 0x001fc800078e025a */
[----:B------:R-:W-:Y:S01]  /*1950*/  IMAD.WIDE R92, R73, 0x2, R90 ;  /* 0x00000002495c7825 */ /* 0x000fe200078e025a */
[----:B------:R-:W-:Y:S02]  /*1960*/  PRMT R73, RZ, 0x7610, R73 ;  /* 0x00007610ff497816 */ /* 0x000fe40000000049 */
[----:B------:R-:W-:-:S04]  /*1970*/  PRMT R71, RZ, 0x7610, R71 ;  /* 0x00007610ff477816 */ /* 0x000fc80000000047 */
[----:B------:R-:W5:Y:S01]  /*1980*/  @P0 LDG.E.U16 R73, desc[UR16][R96.64] ;  /* 0x0000001060490981 */ /* 0x000f62000c1e1500 */
[----:B------:R-:W-:Y:S01]  /*1990*/  ISETP.GT.AND P0, PT, R88, 0x1e, PT ;  /* 0x0000001e5800780c */ /* 0x000fe20003f04270 */
[----:B-1----:R-:W-:Y:S01]  /*19a0*/  IMAD.U32 R76, RZ, RZ, UR46 ;  /* 0x0000002eff4c7e24 */ /* 0x002fe2000f8e00ff */
[----:B------:R-:W-:Y:S01]  /*19b0*/  PRMT R75, RZ, 0x7610, R75 ;  /* 0x00007610ff4b7816 */ /* 0x000fe2000000004b */
[----:B------:R0:W5:Y:S02]  /*19c0*/  @P1 LDG.E.U16 R71, desc[UR16][R94.64] ;  /* 0x000000105e471981 */ /* 0x000164000c1e1500 */
[----:B0-----:R-:W-:-:S08]  /*19d0*/  IMAD.WIDE R94, R76, 0x2, R90 ;  /* 0x000000024c5e7825 */ /* 0x001fd000078e025a */
[----:B------:R-:W5:Y:S01]  /*19e0*/  @P0 LDG.E.U16 R75, desc[UR16][R94.64] ;  /* 0x000000105e4b0981 */ /* 0x000f62000c1e1500 */
[----:B------:R-:W-:Y:S02]  /*19f0*/  ISETP.GT.AND P0, PT, R88, RZ, PT ;  /* 0x000000ff5800720c */ /* 0x000fe40003f04270 */
[----:B------:R-:W-:-:S11]  /*1a00*/  PRMT R85, RZ, 0x7610, R85 ;  /* 0x00007610ff557816 */ /* 0x000fd60000000055 */
[----:B------:R-:W4:Y:S01]  /*1a10*/  @P0 LDG.E.U16 R85, desc[UR16][R90.64] ;  /* 0x000000105a550981 */ /* 0x000f22000c1e1500 */
[----:B------:R-:W-:Y:S02]  /*1a20*/  ISETP.GT.AND P1, PT, R88, 0x1d, PT ;  /* 0x0000001d5800780c */ /* 0x000fe40003f24270 */
[----:B------:R-:W-:Y:S01]  /*1a30*/  PRMT R74, RZ, 0x7610, R74 ;  /* 0x00007610ff4a7816 */ /* 0x000fe2000000004a */
[----:B------:R-:W-:Y:S01]  /*1a40*/  IMAD.U32 R76, RZ, RZ, UR47 ;  /* 0x0000002fff4c7e24 */ /* 0x000fe2000f8e00ff */
[----:B------:R-:W-:-:S09]  /*1a50*/  PRMT R77, RZ, 0x7610, R77 ;  /* 0x00007610ff4d7816 */ /* 0x000fd2000000004d */
[----:B------:R0:W5:Y:S01]  /*1a60*/  @P1 LDG.E.U16 R74, desc[UR16][R92.64] ;  /* 0x000000105c4a1981 */ /* 0x000162000c1e1500 */
[----:B------:R-:W-:Y:S01]  /*1a70*/  ISETP.GT.AND P1, PT, R88, 0x1f, PT ;  /* 0x0000001f5800780c */ /* 0x000fe20003f24270 */
[----:B0-----:R-:W-:-:S12]  /*1a80*/  IMAD.WIDE R92, R76, 0x2, R90 ;  /* 0x000000024c5c7825 */ /* 0x001fd800078e025a */
[----:B------:R0:W5:Y:S01]  /*1a90*/  @P1 LDG.E.U16 R77, desc[UR16][R92.64] ;  /* 0x000000105c4d1981 */ /* 0x000162000c1e1500 */
[----:B------:R-:W-:Y:S01]  /*1aa0*/  BAR.SYNC.DEFER_BLOCKING 0x0 ;  /* 0x0000000000007b1d */ /* 0x000fe20000010000 */
[----:B------:R-:W-:Y:S01]  /*1ab0*/  ISETP.GE.AND P0, PT, R81, R88, PT ;  /* 0x000000585100720c */ /* 0x000fe20003f06270 */
[----:B0-----:R-:W-:Y:S02]  /*1ac0*/  IMAD.MOV.U32 R92, RZ, RZ, R2 ;  /* 0x000000ffff5c7224 */ /* 0x001fe400078e0002 */
[--C-:B------:R-:W-:Y:S01]  /*1ad0*/  IMAD.MOV.U32 R93, RZ, RZ, R3.reuse ;  /* 0x000000ffff5d7224 */ /* 0x100fe200078e0003 */
[----:B------:R-:W-:Y:S01]  /*1ae0*/  PRMT R3, RZ, 0x7610, R3 ;  /* 0x00007610ff037816 */ /* 0x000fe20000000003 */
[----:B------:R-:W-:Y:S01]  /*1af0*/  IMAD.WIDE R94, R13, 0x2, R92 ;  /* 0x000000020d5e7825 */ /* 0x000fe200078e025c */
[----:B------:R-:W-:-:S03]  /*1b00*/  PRMT R87, RZ, 0x7610, R87 ;  /* 0x00007610ff577816 */ /* 0x000fc60000000057 */
[----:B------:R-:W-:-:S04]  /*1b10*/  IMAD.WIDE R96, R12, 0x2, R92 ;  /* 0x000000020c607825 */ /* 0x000fc800078e025c */
[--C-:B------:R-:W-:Y:S01]  /*1b20*/  IMAD.WIDE R98, R11, 0x2, R92.reuse ;  /* 0x000000020b627825 */ /* 0x100fe200078e025c */
[----:B------:R0:W5:Y:S04]  /*1b30*/  @!P0 LDG.E.U16 R3, desc[UR16][R94.64] ;  /* 0x000000105e038981 */ /* 0x000168000c1e1500 */
[----:B------:R-:W5:Y:S01]  /*1b40*/  @!P0 LDG.E.U16 R87, desc[UR16][R96.64] ;  /* 0x0000001060578981 */ /* 0x000f62000c1e1500 */
[----:B0-----:R-:W-:-:S03]  /*1b50*/  IMAD.WIDE R94, R10, 0x2, R92 ;  /* 0x000000020a5e7825 */ /* 0x001fc600078e025c */
[----:B--2---:R0:W-:Y:S02]  /*1b60*/  STS.U16 [R84+UR12+0x400], R19 ;  /* 0x0004001354007988 */ /* 0x0041e4000800040c */
[----:B0-----:R-:W-:-:S06]  /*1b70*/  PRMT R19, RZ, 0x7610, R19 ;  /* 0x00007610ff137816 */ /* 0x001fcc0000000013 */
[----:B------:R-:W2:Y:S04]  /*1b80*/  @!P0 LDG.E.U16 R19, desc[UR16][R94.64] ;  /* 0x000000105e138981 */ /* 0x000ea8000c1e1500 */
[----:B----4-:R0:W-:Y:S02]  /*1b90*/  STS.U16 [R84+UR12], R85 ;  /* 0x0000005554007988 */ /* 0x0101e4000800040c */
[----:B0-----:R-:W-:-:S06]  /*1ba0*/  PRMT R85, RZ, 0x7610, R85 ;  /* 0x00007610ff557816 */ /* 0x001fcc0000000055 */
[----:B------:R-:W4:Y:S04]  /*1bb0*/  @!P0 LDG.E.U16 R85, desc[UR16][R98.64] ;  /* 0x0000001062558981 */ /* 0x000f28000c1e1500 */
[----:B------:R-:W-:Y:S04]  /*1bc0*/  STS.U16 [R84+UR12+0x800], R59 ;  /* 0x0008003b54007988 */ /* 0x000fe8000800040c */
[----:B---3--:R-:W-:Y:S04]  /*1bd0*/  STS.U16 [R84+UR12+0xc00], R67 ;  /* 0x000c004354007988 */ /* 0x008fe8000800040c */
[----:B-----5:R-:W-:Y:S04]  /*1be0*/  STS.U16 [R82+UR12+0x80], R73 ;  /* 0x0000804952007988 */ /* 0x020fe8000800040c */
[----:B------:R-:W-:Y:S04]  /*1bf0*/  STS.U16 [R82+UR12+0x480], R21 ;  /* 0x0004801552007988 */ /* 0x000fe8000800040c */
        /* <DEDUP_REMOVED lines=26> */
[----:B------:R0:W-:Y:S04]  /*1da0*/  STS.U16 [R0+UR12+0x4000], R3 ;  /* 0x0040000300007988 */ /* 0x0001e8000800040c */
[----:B------:R1:W-:Y:S04]  /*1db0*/  STS.U16 [R0+UR12+0x4200], R87 ;  /* 0x0042005700007988 */ /* 0x0003e8000800040c */
[----:B--2---:R1:W-:Y:S01]  /*1dc0*/  STS.U16 [R0+UR12+0x4600], R19 ;  /* 0x0046001300007988 */ /* 0x0043e2000800040c */
[----:B------:R-:W-:-:S04]  /*1dd0*/  USHF.L.U32 UR4, UR18, 0x6, URZ ;  /* 0x0000000612047899 */ /* 0x000fc8000800063f */
[----:B------:R-:W-:-:S04]  /*1de0*/  ULOP3.LUT UR4, UR4, 0x100, URZ, 0xc0, !UPT ;  /* 0x0000010004047892 */ /* 0x000fc8000f8ec03f */
[----:B------:R-:W-:-:S04]  /*1df0*/  ULEA.HI UR4, UR12, UR4, URZ, 0x1c ;  /* 0x000000040c047291 */ /* 0x000fc8000f8fe03f */
[----:B------:R-:W-:Y:S01]  /*1e00*/  ULOP3.LUT UR8, UR4, 0x3fff, URZ, 0xc0, !UPT ;  /* 0x00003fff04087892 */ /* 0x000fe2000f8ec03f */
[----:B------:R-:W-:Y:S02]  /*1e10*/  UMOV UR9, 0x40000040 ;  /* 0x4000004000097882 */ /* 0x000fe40000000000 */
[----:B------:R-:W-:Y:S01]  /*1e20*/  UMOV UR4, URZ ;  /* 0x0000003f00047c82 */ /* 0x000fe20008000000 */
[----:B----4-:R1:W-:Y:S01]  /*1e30*/  STS.U16 [R0+UR12+0x4400], R85 ;  /* 0x0044005500007988 */ /* 0x0103e2000800040c */
[----:B------:R2:W-:Y:S06]  /*1e40*/  MEMBAR.ALL.CTA ;  /* 0x0000000000007992 */ /* 0x0005ec0000008000 */
[----:B--2---:R-:W2:Y:S02]  /*1e50*/  FENCE.VIEW.ASYNC.S ;  /* 0x00000000000073c6 */ /* 0x004ea40000000000 */
[----:B--2---:R-:W-:Y:S06]  /*1e60*/  BAR.SYNC.DEFER_BLOCKING 0x0 ;  /* 0x0000000000007b1d */ /* 0x004fec0000010000 */
[----:B------:R-:W-:-:S06]  /*1e70*/  WARPGROUP.ARRIVE ;  /* 0x00000000000079c5 */ /* 0x000fcc0000000000 */
[----:B------:R-:W-:Y:S01]  /*1e80*/  HGMMA.64x32x16.F32 R40, gdesc[UR8].tnspA, R40 ;  /* 0x20600000082879f0 */ /* 0x000fe20008700828 */
[----:B------:R-:W-:-:S04]  /*1e90*/  UIADD3 UR8, UP0, UR8, 0x80, URZ ;  /* 0x0000008008087890 */ /* 0x000fc8000ff1e03f */
[----:B------:R-:W-:-:S03]  /*1ea0*/  UIADD3.X UR5, UR4, 0x40000040, URZ, UP0, !UPT ;  /* 0x4000004004057890 */ /* 0x000fc600087fe43f */
[----:B------:R-:W-:Y:S02]  /*1eb0*/  UMOV UR4, UR8 ;  /* 0x0000000800047c82 */ /* 0x000fe40008000000 */
[----:B------:R-:W-:-:S04]  /*1ec0*/  UIADD3.64 UR8, UR4, 0x180, URZ ;  /* 0x0000018004087897 */ /* 0x000fc8000fffe03f */
[----:B------:R-:W-:Y:S05]  /*1ed0*/  HGMMA.64x32x16.F32 R40, gdesc[UR4].tnspA, R40 ;  /* 0x20600000042879f0 */ /* 0x000fea0008700828 */
[----:B------:R-:W-:Y:S01]  /*1ee0*/  HGMMA.64x32x16.F32 R24, gdesc[UR8].tnspA, R24 ;  /* 0x20600000081879f0 */ /* 0x000fe20008700818 */
[----:B------:R-:W-:Y:S02]  /*1ef0*/  UIADD3.64 UR4, UR4, 0x200, URZ ;  /* 0x0000020004047897 */ /* 0x000fe4000fffe03f */
[----:B------:R-:W-:-:S06]  /*1f00*/  UIADD3 UR15, UR15, -0x1, URZ ;  /* 0xffffffff0f0f7890 */ /* 0x000fcc000fffe03f */
[----:B------:R-:W-:Y:S01]  /*1f10*/  ISETP.NE.U32.AND P0, PT, RZ, UR15, PT ;  /* 0x0000000fff007c0c */ /* 0x000fe2000bf05070 */
[----:B------:R-:W-:Y:S01]  /*1f20*/  HGMMA.64x32x16.F32 R24, gdesc[UR4].tnspA, R24, gsb0 ;  /* 0x20600000041879f0 */ /* 0x000fe20008000818 */
[----:B0-----:R-:W-:Y:S02]  /*1f30*/  IMAD.U32 R3, RZ, RZ, UR14 ;  /* 0x0000000eff037e24 */ /* 0x001fe4000f8e00ff */
[----:B------:R-:W-:Y:S02]  /*1f40*/  IMAD.U32 R15, RZ, RZ, UR48 ;  /* 0x00000030ff0f7e24 */ /* 0x000fe4000f8e00ff */
[----:B------:R-:W-:-:S04]  /*1f50*/  IMAD.WIDE R2, R3, 0x2, R92 ;  /* 0x0000000203027825 */ /* 0x000fc800078e025c */
[----:B------:R-:W-:-:S04]  /*1f60*/  IMAD.WIDE R90, R15, 0x2, R90 ;  /* 0x000000020f5a7825 */ /* 0x000fc800078e025a */
[----:B------:R-:W-:Y:S01]  /*1f70*/  VIADD R88, R88, 0xffffffe0 ;  /* 0xffffffe058587836 */ /* 0x000fe20000000000 */
[----:B------:R-:W-:Y:S02]  /*1f80*/  WARPGROUP.DEPBAR.LE gsb0, 0x0 ;  /* 0x00008000000079c5 */ /* 0x000fe40000010000 */
[----:B-1----:R-:W-:Y:S05]  /*1f90*/  @P0 BRA `(.L_x_1) ;  /* 0xfffffff000480947 */ /* 0x002fea000383ffff */
[----:B------:R-:W-:Y:S02]  /*1fa0*/  F2FP.F16.F32.PACK_AB R39, R39, R38 ;  /* 0x000000262727723e */ /* 0x000fe400000000ff */
[----:B------:R-:W-:Y:S02]  /*1fb0*/  F2FP.F16.F32.PACK_AB R35, R35, R34 ;  /* 0x000000222323723e */ /* 0x000fe400000000ff */
[----:B------:R-:W-:Y:S02]  /*1fc0*/  F2FP.F16.F32.PACK_AB R31, R31, R30 ;  /* 0x0000001e1f1f723e */ /* 0x000fe400000000ff */
[----:B------:R-:W-:Y:S02]  /*1fd0*/  F2FP.F16.F32.PACK_AB R27, R27, R26 ;  /* 0x0000001a1b1b723e */ /* 0x000fe400000000ff */
[----:B------:R-:W-:Y:S02]  /*1fe0*/  F2FP.F16.F32.PACK_AB R38, R37, R36 ;  /* 0x000000242526723e */ /* 0x000fe400000000ff */
[----:B------:R-:W-:-:S02]  /*1ff0*/  F2FP.F16.F32.PACK_AB R34, R33, R32 ;  /* 0x000000202122723e */ /* 0x000fc400000000ff */
        /* <DEDUP_REMOVED lines=9> */
[----:B------:R-:W-:-:S07]  /*2090*/  F2FP.F16.F32.PACK_AB R24, R41, R40 ;  /* 0x000000282918723e */ /* 0x000fce00000000ff */
.L_x_0:
[----:B------:R-:W-:Y:S01]  /*20a0*/  BAR.SYNC.DEFER_BLOCKING 0x0 ;  /* 0x0000000000007b1d */ /* 0x000fe20000010000 */
[C---:B------:R-:W-:Y:S01]  /*20b0*/  IMAD.SHL.U32 R0, R6.reuse, 0x10, RZ ;  /* 0x0000001006007824 */ /* 0x040fe200078e00ff */
[----:B------:R-:W-:Y:S01]  /*20c0*/  LEA R83, R83, UR12, 0x4 ;  /* 0x0000000c53537c11 */ /* 0x000fe2000f8e20ff */
[----:B------:R-:W-:Y:S02]  /*20d0*/  IMAD.SHL.U32 R6, R6, 0x80, RZ ;  /* 0x0000008006067824 */ /* 0x000fe400078e00ff */
[----:B------:R-:W-:Y:S01]  /*20e0*/  VIADD R2, R5, 0x3 ;  /* 0x0000000305027836 */ /* 0x000fe20000000000 */
[----:B------:R-:W-:Y:S01]  /*20f0*/  LOP3.LUT R0, R0, 0xf0, RZ, 0xc0, !PT ;  /* 0x000000f000007812 */ /* 0x000fe200078ec0ff */
[----:B------:R-:W-:Y:S01]  /*2100*/  ULDC.64 UR6, c[0x0][0x228] ;  /* 0x00008a0000067ab9 */ /* 0x000fe20000000a00 */
[----:B------:R-:W-:Y:S01]  /*2110*/  LOP3.LUT R3, R6, 0x800, RZ, 0xc0, !PT ;  /* 0x0000080006037812 */ /* 0x000fe200078ec0ff */
[----:B------:R-:W-:Y:S01]  /*2120*/  ULDC UR4, c[0x0][0x244] ;  /* 0x0000910000047ab9 */ /* 0x000fe20000000800 */
[C---:B------:R-:W-:Y:S01]  /*2130*/  ISETP.GE.AND P0, PT, R4.reuse, UR6, PT ;  /* 0x0000000604007c0c */ /* 0x040fe2000bf06270 */
[----:B------:R-:W-:Y:S01]  /*2140*/  IMAD R4, R4, UR4, RZ ;  /* 0x0000000404047c24 */ /* 0x000fe2000f8e02ff */
[----:B------:R-:W-:Y:S01]  /*2150*/  IADD3 R3, R3, UR12, R0 ;  /* 0x0000000c03037c10 */ /* 0x000fe2000fffe000 */
[C---:B------:R-:W-:Y:S01]  /*2160*/  VIADD R0, R5.reuse, 0x1 ;  /* 0x0000000105007836 */ /* 0x040fe20000000000 */
[----:B------:R-:W-:Y:S01]  /*2170*/  ULDC.64 UR4, c[0x0][0x220] ;  /* 0x0000880000047ab9 */ /* 0x000fe20000000a00 */
[----:B------:R-:W-:Y:S01]  /*2180*/  ULDC UR6, c[0x0][0x248] ;  /* 0x0000920000067ab9 */ /* 0x000fe20000000800 */
[----:B------:R-:W-:Y:S01]  /*2190*/  ISETP.LT.AND P3, PT, R2, UR7, !P0 ;  /* 0x0000000702007c0c */ /* 0x000fe2000c761270 */
[----:B------:R-:W-:Y:S01]  /*21a0*/  IMAD R86, R86, 0x8, R3 ;  /* 0x0000000856567824 */ /* 0x000fe200078e0203 */
[----:B------:R-:W-:Y:S01]  /*21b0*/  ISETP.LT.AND P5, PT, R0, UR7, !P0 ;  /* 0x0000000700007c0c */ /* 0x000fe2000c7a1270 */
[----:B------:R-:W-:-:S02]  /*21c0*/  VIADD R0, R5, 0x4 ;  /* 0x0000000405007836 */ /* 0x000fc40000000000 */
[----:B------:R-:W-:Y:S01]  /*21d0*/  VIADD R3, R5, 0x2 ;  /* 0x0000000205037836 */ /* 0x000fe20000000000 */
[----:B------:R0:W-:Y:S01]  /*21e0*/  STSM.16.M88.4 [R86], R24 ;  /* 0x0000001856007844 */ /* 0x0001e20000000200 */
[----:B------:R-:W-:Y:S01]  /*21f0*/  BAR.SYNC.DEFER_BLOCKING 0x0 ;  /* 0x0000000000007b1d */ /* 0x000fe20000010000 */
[----:B------:R-:W-:Y:S02]  /*2200*/  ISETP.LT.AND P2, PT, R0, UR7, !P0 ;  /* 0x0000000700007c0c */ /* 0x000fe4000c741270 */
[C---:B------:R-:W-:Y:S02]  /*2210*/  LEA R0, P1, R4.reuse, UR4, 0x1 ;  /* 0x0000000404007c11 */ /* 0x040fe4000f8208ff */
[----:B------:R-:W-:Y:S01]  /*2220*/  ISETP.LT.AND P4, PT, R3, UR7, !P0 ;  /* 0x0000000703007c0c */ /* 0x000fe2000c781270 */
[C---:B------:R-:W-:Y:S01]  /*2230*/  IMAD R3, R5.reuse, UR6, RZ ;  /* 0x0000000605037c24 */ /* 0x040fe2000f8e02ff */
[----:B------:R-:W-:Y:S02]  /*2240*/  LEA.HI.X.SX32 R2, R4, UR5, 0x1, P1 ;  /* 0x0000000504027c11 */ /* 0x000fe400088f0eff */
[----:B------:R-:W-:Y:S01]  /*2250*/  ISETP.LT.AND P1, PT, R5, UR7, !P0 ;  /* 0x0000000705007c0c */ /* 0x000fe2000c721270 */
[C---:B------:R-:W-:Y:S01]  /*2260*/  VIADD R21, R3.reuse, UR6 ;  /* 0x0000000603157c36 */ /* 0x040fe20008000000 */
[----:B------:R-:W-:-:S03]  /*2270*/  LEA R6, P6, R3, R0, 0x1 ;  /* 0x0000000003067211 */ /* 0x000fc600078c08ff */
[----:B------:R-:W-:Y:S01]  /*2280*/  VIADD R23, R21, UR6 ;  /* 0x0000000615177c36 */ /* 0x000fe20008000000 */
[----:B------:R-:W-:Y:S01]  /*2290*/  LEA.HI.X.SX32 R7, R3, R2, 0x1, P6 ;  /* 0x0000000203077211 */ /* 0x000fe200030f0eff */
[----:B------:R-:W-:Y:S01]  /*22a0*/  VIADD R3, R5, 0x5 ;  /* 0x0000000505037836 */ /* 0x000fe20000000000 */
[----:B------:R-:W-:Y:S01]  /*22b0*/  LEA R20, P6, R21, R0, 0x1 ;  /* 0x0000000015147211 */ /* 0x000fe200078c08ff */
[----:B0-----:R-:W-:-:S03]  /*22c0*/  VIADD R25, R23, UR6 ;  /* 0x0000000617197c36 */ /* 0x001fc60008000000 */
[----:B------:R-:W-:Y:S01]  /*22d0*/  LEA.HI.X.SX32 R21, R21, R2, 0x1, P6 ;  /* 0x0000000215157211 */ /* 0x000fe200030f0eff */
[----:B------:R-:W-:Y:S01]  /*22e0*/  VIADD R27, R25, UR6 ;  /* 0x00000006191b7c36 */ /* 0x000fe20008000000 */
[C---:B------:R-:W-:Y:S01]  /*22f0*/  LEA R22, P6, R23.reuse, R0, 0x1 ;  /* 0x0000000017167211 */ /* 0x040fe200078c08ff */
[----:B------:R-:W0:Y:S03]  /*2300*/  LDS.128 R8, [R83] ;  /* 0x0000000053087984 */ /* 0x000e260000000c00 */
[----:B------:R-:W-:Y:S01]  /*2310*/  LEA.HI.X.SX32 R23, R23, R2, 0x1, P6 ;  /* 0x0000000217177211 */ /* 0x000fe200030f0eff */
[----:B------:R-:W-:Y:S06]  /*2320*/  BAR.SYNC.DEFER_BLOCKING 0x0 ;  /* 0x0000000000007b1d */ /* 0x000fec0000010000 */
[----:B------:R-:W-:Y:S02]  /*2330*/  STSM.16.M88.4 [R86], R28 ;  /* 0x0000001c56007844 */ /* 0x000fe40000000200 */
[----:B------:R-:W-:Y:S01]  /*2340*/  BAR.SYNC.DEFER_BLOCKING 0x0 ;  /* 0x0000000000007b1d */ /* 0x000fe20000010000 */
[----:B0-----:R-:W-:-:S05]  /*2350*/  PRMT R4, R8, 0x7632, R4 ;  /* 0x0000763208047816 */ /* 0x001fca0000000004 */
[----:B------:R-:W0:Y:S02]  /*2360*/  LDS.128 R16, [R83] ;  /* 0x0000000053107984 */ /* 0x000e240000000c00 */
[----:B------:R-:W-:Y:S06]  /*2370*/  BAR.SYNC.DEFER_BLOCKING 0x0 ;  /* 0x0000000000007b1d */ /* 0x000fec0000010000 */
[----:B------:R-:W-:Y:S02]  /*2380*/  STSM.16.M88.4 [R86], R32 ;  /* 0x0000002056007844 */ /* 0x000fe40000000200 */
[----:B------:R-:W-:Y:S06]  /*2390*/  BAR.SYNC.DEFER_BLOCKING 0x0 ;  /* 0x0000000000007b1d */ /* 0x000fec0000010000 */
[----:B------:R-:W1:Y:S02]  /*23a0*/  LDS.128 R12, [R83] ;  /* 0x00000000530c7984 */ /* 0x000e640000000c00 */
[----:B------:R-:W-:Y:S06]  /*23b0*/  BAR.SYNC.DEFER_BLOCKING 0x0 ;  /* 0x0000000000007b1d */ /* 0x000fec0000010000 */
[----:B------:R-:W-:Y:S02]  /*23c0*/  STSM.16.M88.4 [R86], R36 ;  /* 0x0000002456007844 */ /* 0x000fe40000000200 */
[----:B------:R-:W-:Y:S06]  /*23d0*/  BAR.SYNC.DEFER_BLOCKING 0x0 ;  /* 0x0000000000007b1d */ /* 0x000fec0000010000 */
[----:B------:R2:W-:Y:S01]  /*23e0*/  @P1 STG.E.U16 desc[UR16][R6.64], R8 ;  /* 0x0000000806001986 */ /* 0x0005e2000c101510 */
[----:B------:R-:W-:Y:S01]  /*23f0*/  ISETP.LT.AND P1, PT, R3, UR7, !P0 ;  /* 0x0000000703007c0c */ /* 0x000fe2000c721270 */
[----:B------:R-:W-:-:S02]  /*2400*/  VIADD R3, R5, 0x6 ;  /* 0x0000000605037836 */ /* 0x000fc40000000000 */
[----:B------:R3:W-:Y:S03]  /*2410*/  @P5 STG.E.U16 desc[UR16][R20.64], R4 ;  /* 0x0000000414005986 */ /* 0x0007e6000c101510 */
[----:B------:R-:W-:Y:S01]  /*2420*/  ISETP.LT.AND P5, PT, R3, UR7, !P0 ;  /* 0x0000000703007c0c */ /* 0x000fe2000c7a1270 */
[----:B------:R-:W-:Y:S01]  /*2430*/  VIADD R3, R5, 0x7 ;  /* 0x0000000705037836 */ /* 0x000fe20000000000 */
[----:B------:R4:W-:Y:S01]  /*2440*/  @P4 STG.E.U16 desc[UR16][R22.64], R9 ;  /* 0x0000000916004986 */ /* 0x0009e2000c101510 */
[----:B--2---:R-:W-:-:S03]  /*2450*/  LEA R6, P6, R25, R0, 0x1 ;  /* 0x0000000019067211 */ /* 0x004fc600078c08ff */
[----:B------:R-:W-:Y:S01]  /*2460*/  ISETP.LT.AND P4, PT, R3, UR7, !P0 ;  /* 0x0000000703007c0c */ /* 0x000fe2000c781270 */
[----:B------:R-:W-:Y:S01]  /*2470*/  VIADD R3, R5, 0x8 ;  /* 0x0000000805037836 */ /* 0x000fe20000000000 */
[----:B------:R-:W-:Y:S01]  /*2480*/  LEA.HI.X.SX32 R7, R25, R2, 0x1, P6 ;  /* 0x0000000219077211 */ /* 0x000fe200030f0eff */
[----:B---3--:R-:W-:Y:S01]  /*2490*/  VIADD R21, R27, UR6 ;  /* 0x000000061b157c36 */ /* 0x008fe20008000000 */
[----:B------:R-:W-:Y:S02]  /*24a0*/  PRMT R4, R9, 0x7632, R4 ;  /* 0x0000763209047816 */ /* 0x000fe40000000004 */
[----:B------:R-:W-:Y:S01]  /*24b0*/  LEA R24, P6, R27, R0, 0x1 ;  /* 0x000000001b187211 */ /* 0x000fe200078c08ff */
[----:B----4-:R-:W-:Y:S02]  /*24c0*/  VIADD R9, R21, UR6 ;  /* 0x0000000615097c36 */ /* 0x010fe40008000000 */
[----:B------:R2:W-:Y:S01]  /*24d0*/  @P3 STG.E.U16 desc[UR16][R6.64], R4 ;  /* 0x0000000406003986 */ /* 0x0005e2000c101510 */
[----:B------:R-:W-:-:S02]  /*24e0*/  LEA.HI.X.SX32 R25, R27, R2, 0x1, P6 ;  /* 0x000000021b197211 */ /* 0x000fc400030f0eff */
[----:B------:R-:W-:Y:S01]  /*24f0*/  ISETP.LT.AND P3, PT, R3, UR7, !P0 ;  /* 0x0000000703007c0c */ /* 0x000fe2000c761270 */
[----:B------:R-:W-:Y:S01]  /*2500*/  VIADD R3, R5, 0x9 ;  /* 0x0000000905037836 */ /* 0x000fe20000000000 */
[C---:B------:R-:W-:Y:S01]  /*2510*/  LEA R20, P6, R21.reuse, R0, 0x1 ;  /* 0x0000000015147211 */ /* 0x040fe200078c08ff */
[----:B------:R3:W-:Y:S03]  /*2520*/  @P2 STG.E.U16 desc[UR16][R24.64], R10 ;  /* 0x0000000a18002986 */ /* 0x0007e6000c101510 */
[----:B------:R-:W-:Y:S02]  /*2530*/  LEA.HI.X.SX32 R21, R21, R2, 0x1, P6 ;  /* 0x0000000215157211 */ /* 0x000fe400030f0eff */
[----:B------:R-:W-:Y:S01]  /*2540*/  ISETP.LT.AND P2, PT, R3, UR7, !P0 ;  /* 0x0000000703007c0c */ /* 0x000fe2000c741270 */
[----:B------:R-:W-:Y:S01]  /*2550*/  VIADD R3, R5, 0xa ;  /* 0x0000000a05037836 */ /* 0x000fe20000000000 */
[C---:B------:R-:W-:Y:S01]  /*2560*/  LEA R8, P6, R9.reuse, R0, 0x1 ;  /* 0x0000000009087211 */ /* 0x040fe200078c08ff */
[----:B--2---:R-:W-:Y:S01]  /*2570*/  VIADD R7, R9, UR6 ;  /* 0x0000000609077c36 */ /* 0x004fe20008000000 */
[----:B------:R-:W-:-:S02]  /*2580*/  PRMT R4, R11, 0x7632, R4 ;  /* 0x000076320b047816 */ /* 0x000fc40000000004 */
[----:B------:R-:W-:Y:S01]  /*2590*/  LEA.HI.X.SX32 R9, R9, R2, 0x1, P6 ;  /* 0x0000000209097211 */ /* 0x000fe200030f0eff */
[C---:B------:R-:W-:Y:S01]  /*25a0*/  VIADD R23, R7.reuse, UR6 ;  /* 0x0000000607177c36 */ /* 0x040fe20008000000 */
[----:B---3--:R-:W-:Y:S02]  /*25b0*/  PRMT R25, R10, 0x7632, R25 ;  /* 0x000076320a197816 */ /* 0x008fe40000000019 */
[----:B------:R-:W-:-:S03]  /*25c0*/  LEA R6, P6, R7, R0, 0x1 ;  /* 0x0000000007067211 */ /* 0x000fc600078c08ff */
[----:B------:R2:W-:Y:S01]  /*25d0*/  @P1 STG.E.U16 desc[UR16][R20.64], R25 ;  /* 0x0000001914001986 */ /* 0x0005e2000c101510 */
[----:B------:R-:W-:Y:S01]  /*25e0*/  ISETP.LT.AND P1, PT, R3, UR7, !P0 ;  /* 0x0000000703007c0c */ /* 0x000fe2000c721270 */
[----:B------:R-:W-:Y:S01]  /*25f0*/  VIADD R3, R5, 0xb ;  /* 0x0000000b05037836 */ /* 0x000fe20000000000 */
[----:B------:R-:W-:Y:S01]  /*2600*/  LEA.HI.X.SX32 R7, R7, R2, 0x1, P6 ;  /* 0x0000000207077211 */ /* 0x000fe200030f0eff */
[----:B------:R3:W-:Y:S01]  /*2610*/  @P5 STG.E.U16 desc[UR16][R8.64], R11 ;  /* 0x0000000b08005986 */ /* 0x0007e2000c101510 */
[----:B------:R-:W-:Y:S02]  /*2620*/  LEA R22, P6, R23, R0, 0x1 ;  /* 0x0000000017167211 */ /* 0x000fe400078c08ff */
[----:B------:R-:W-:Y:S01]  /*2630*/  ISETP.LT.AND P5, PT, R3, UR7, !P0 ;  /* 0x0000000703007c0c */ /* 0x000fe2000c7a1270 */
[----:B------:R-:W-:Y:S01]  /*2640*/  VIADD R3, R5, 0xc ;  /* 0x0000000c05037836 */ /* 0x000fe20000000000 */
[----:B------:R4:W-:Y:S01]  /*2650*/  @P4 STG.E.U16 desc[UR16][R6.64], R4 ;  /* 0x0000000406004986 */ /* 0x0009e2000c101510 */
[C---:B--2---:R-:W-:Y:S01]  /*2660*/  VIADD R21, R23.reuse, UR6 ;  /* 0x0000000617157c36 */ /* 0x044fe20008000000 */
[----:B------:R-:W-:-:S02]  /*2670*/  LEA.HI.X.SX32 R23, R23, R2, 0x1, P6 ;  /* 0x0000000217177211 */ /* 0x000fc400030f0eff */
[----:B------:R-:W-:Y:S01]  /*2680*/  ISETP.LT.AND P4, PT, R3, UR7, !P0 ;  /* 0x0000000703007c0c */ /* 0x000fe2000c781270 */
[----:B------:R-:W-:Y:S01]  /*2690*/  VIADD R3, R5, 0xd ;  /* 0x0000000d05037836 */ /* 0x000fe20000000000 */
[C---:B------:R-:W-:Y:S01]  /*26a0*/  LEA R20, P6, R21.reuse, R0, 0x1 ;  /* 0x0000000015147211 */ /* 0x040fe200078c08ff */
[C---:B---3--:R-:W-:Y:S01]  /*26b0*/  VIADD R9, R21.reuse, UR6 ;  /* 0x0000000615097c36 */ /* 0x048fe20008000000 */
[----:B0-----:R0:W-:Y:S02]  /*26c0*/  @P3 STG.E.U16 desc[UR16][R22.64], R16 ;  /* 0x0000001016003986 */ /* 0x0011e4000c101510 */
[----:B------:R-:W-:Y:S01]  /*26d0*/  LEA.HI.X.SX32 R21, R21, R2, 0x1, P6 ;  /* 0x0000000215157211 */ /* 0x000fe200030f0eff */
[----:B----4-:R-:W-:Y:S01]  /*26e0*/  VIADD R7, R9, UR6 ;  /* 0x0000000609077c36 */ /* 0x010fe20008000000 */
[----:B------:R-:W-:Y:S01]  /*26f0*/  ISETP.LT.AND P3, PT, R3, UR7, !P0 ;  /* 0x0000000703007c0c */ /* 0x000fe2000c761270 */
[----:B------:R-:W-:Y:S01]  /*2700*/  VIADD R3, R5, 0xe ;  /* 0x0000000e05037836 */ /* 0x000fe20000000000 */
[----:B------:R-:W-:Y:S01]  /*2710*/  LEA R8, P6, R9, R0, 0x1 ;  /* 0x0000000009087211 */ /* 0x000fe200078c08ff */
[----:B------:R-:W-:Y:S01]  /*2720*/  VIADD R11, R7, UR6 ;  /* 0x00000006070b7c36 */ /* 0x000fe20008000000 */
[----:B------:R-:W-:-:S02]  /*2730*/  PRMT R4, R17, 0x7632, R4 ;  /* 0x0000763211047816 */ /* 0x000fc40000000004 */
[----:B------:R-:W-:Y:S02]  /*2740*/  LEA.HI.X.SX32 R9, R9, R2, 0x1, P6 ;  /* 0x0000000209097211 */ /* 0x000fe400030f0eff */
[----:B0-----:R-:W-:Y:S02]  /*2750*/  PRMT R23, R16, 0x7632, R23 ;  /* 0x0000763210177816 */ /* 0x001fe40000000017 */
[----:B------:R-:W-:Y:S02]  /*2760*/  LEA R6, P6, R7, R0, 0x1 ;  /* 0x0000000007067211 */ /* 0x000fe400078c08ff */
[----:B------:R-:W-:Y:S01]  /*2770*/  PRMT R16, R18, 0x7632, R16 ;  /* 0x0000763212107816 */ /* 0x000fe20000000010 */
[----:B------:R0:W-:Y:S01]  /*2780*/  @P2 STG.E.U16 desc[UR16][R20.64], R23 ;  /* 0x0000001714002986 */ /* 0x0001e2000c101510 */
[----:B------:R-:W-:Y:S01]  /*2790*/  ISETP.LT.AND P2, PT, R3, UR7, !P0 ;  /* 0x0000000703007c0c */ /* 0x000fe2000c741270 */
[----:B------:R-:W-:Y:S01]  /*27a0*/  VIADD R3, R5, 0xf ;  /* 0x0000000f05037836 */ /* 0x000fe20000000000 */
[----:B------:R-:W-:Y:S01]  /*27b0*/  LEA.HI.X.SX32 R7, R7, R2, 0x1, P6 ;  /* 0x0000000207077211 */ /* 0x000fe200030f0eff */
[----:B------:R2:W-:Y:S01]  /*27c0*/  @P1 STG.E.U16 desc[UR16][R8.64], R17 ;  /* 0x0000001108001986 */ /* 0x0005e2000c101510 */
[----:B------:R-:W-:-:S02]  /*27d0*/  LEA R10, P6, R11, R0, 0x1 ;  /* 0x000000000b0a7211 */ /* 0x000fc400078c08ff */
[----:B------:R-:W-:Y:S01]  /*27e0*/  ISETP.LT.AND P1, PT, R3, UR7, !P0 ;  /* 0x0000000703007c0c */ /* 0x000fe2000c721270 */
[----:B------:R-:W-:Y:S01]  /*27f0*/  VIADD R3, R5, 0x10 ;  /* 0x0000001005037836 */ /* 0x000fe20000000000 */
[----:B------:R3:W-:Y:S01]  /*2800*/  @P5 STG.E.U16 desc[UR16][R6.64], R4 ;  /* 0x0000000406005986 */ /* 0x0007e2000c101510 */
[C---:B0-----:R-:W-:Y:S01]  /*2810*/  VIADD R21, R11.reuse, UR6 ;  /* 0x000000060b157c36 */ /* 0x041fe20008000000 */
[----:B------:R-:W-:Y:S02]  /*2820*/  LEA.HI.X.SX32 R11, R11, R2, 0x1, P6 ;  /* 0x000000020b0b7211 */ /* 0x000fe400030f0eff */
[----:B------:R-:W-:Y:S01]  /*2830*/  ISETP.LT.AND P5, PT, R3, UR7, !P0 ;  /* 0x0000000703007c0c */ /* 0x000fe2000c7a1270 */
[C---:B--2---:R-:W-:Y:S01]  /*2840*/  VIADD R9, R21.reuse, UR6 ;  /* 0x0000000615097c36 */ /* 0x044fe20008000000 */
[----:B------:R-:W-:Y:S01]  /*2850*/  LEA R20, P6, R21, R0, 0x1 ;  /* 0x0000000015147211 */ /* 0x000fe200078c08ff */
[----:B------:R-:W-:Y:S01]  /*2860*/  VIADD R3, R5, 0x11 ;  /* 0x0000001105037836 */ /* 0x000fe20000000000 */
[----:B------:R0:W-:Y:S02]  /*2870*/  @P4 STG.E.U16 desc[UR16][R10.64], R18 ;  /* 0x000000120a004986 */ /* 0x0001e4000c101510 */
[----:B------:R-:W-:Y:S01]  /*2880*/  LEA.HI.X.SX32 R21, R21, R2, 0x1, P6 ;  /* 0x0000000215157211 */ /* 0x000fe200030f0eff */
[C---:B---3--:R-:W-:Y:S01]  /*2890*/  VIADD R7, R9.reuse, UR6 ;  /* 0x0000000609077c36 */ /* 0x048fe20008000000 */
[----:B------:R-:W-:-:S02]  /*28a0*/  LEA R8, P6, R9, R0, 0x1 ;  /* 0x0000000009087211 */ /* 0x000fc400078c08ff */
[----:B------:R-:W-:Y:S01]  /*28b0*/  ISETP.LT.AND P4, PT, R3, UR7, !P0 ;  /* 0x0000000703007c0c */ /* 0x000fe2000c781270 */
[----:B------:R-:W-:Y:S01]  /*28c0*/  VIADD R3, R5, 0x12 ;  /* 0x0000001205037836 */ /* 0x000fe20000000000 */
[----:B------:R-:W-:Y:S01]  /*28d0*/  LEA.HI.X.SX32 R9, R9, R2, 0x1, P6 ;  /* 0x0000000209097211 */ /* 0x000fe200030f0eff */
[----:B------:R2:W-:Y:S01]  /*28e0*/  @P3 STG.E.U16 desc[UR16][R20.64], R16 ;  /* 0x0000001014003986 */ /* 0x0005e2000c101510 */
[C---:B------:R-:W-:Y:S01]  /*28f0*/  LEA R6, P6, R7.reuse, R0, 0x1 ;  /* 0x0000000007067211 */ /* 0x040fe200078c08ff */
[----:B0-----:R-:W-:Y:S01]  /*2900*/  VIADD R11, R7, UR6 ;  /* 0x00000006070b7c36 */ /* 0x001fe20008000000 */
[----:B------:R-:W-:Y:S01]  /*2910*/  ISETP.LT.AND P3, PT, R3, UR7, !P0 ;  /* 0x0000000703007c0c */ /* 0x000fe2000c761270 */
[----:B------:R-:W-:Y:S01]  /*2920*/  VIADD R3, R5, 0x13 ;  /* 0x0000001305037836 */ /* 0x000fe20000000000 */
[----:B------:R-:W-:Y:S01]  /*2930*/  LEA.HI.X.SX32 R7, R7, R2, 0x1, P6 ;  /* 0x0000000207077211 */ /* 0x000fe200030f0eff */
[C---:B------:R-:W-:Y:S01]  /*2940*/  VIADD R17, R11.reuse, UR6 ;  /* 0x000000060b117c36 */ /* 0x040fe20008000000 */
[----:B------:R-:W-:Y:S01]  /*2950*/  LEA R10, P6, R11, R0, 0x1 ;  /* 0x000000000b0a7211 */ /* 0x000fe200078c08ff */
[----:B------:R0:W-:Y:S01]  /*2960*/  @P2 STG.E.U16 desc[UR16][R8.64], R19 ;  /* 0x0000001308002986 */ /* 0x0001e2000c101510 */
[----:B------:R-:W-:Y:S01]  /*2970*/  ISETP.LT.AND P2, PT, R3, UR7, !P0 ;  /* 0x0000000703007c0c */ /* 0x000fe2000c741270 */
[----:B------:R-:W-:Y:S01]  /*2980*/  VIADD R3, R5, 0x14 ;  /* 0x0000001405037836 */ /* 0x000fe20000000000 */
[----:B------:R-:W-:-:S02]  /*2990*/  LEA.HI.X.SX32 R11, R11, R2, 0x1, P6 ;  /* 0x000000020b0b7211 */ /* 0x000fc400030f0eff */
[----:B--2---:R-:W-:Y:S02]  /*29a0*/  LEA R16, P6, R17, R0, 0x1 ;  /* 0x0000000011107211 */ /* 0x004fe400078c08ff */
[----:B------:R-:W-:Y:S02]  /*29b0*/  PRMT R4, R19, 0x7632, R4 ;  /* 0x0000763213047816 */ /* 0x000fe40000000004 */
[----:B-1----:R-:W-:Y:S01]  /*29c0*/  PRMT R20, R14, 0x7632, R20 ;  /* 0x000076320e147816 */ /* 0x002fe20000000014 */
[C---:B0-----:R-:W-:Y:S01]  /*29d0*/  VIADD R9, R17.reuse, UR6 ;  /* 0x0000000611097c36 */ /* 0x041fe20008000000 */
[----:B------:R-:W-:Y:S01]  /*29e0*/  LEA.HI.X.SX32 R17, R17, R2, 0x1, P6 ;  /* 0x0000000211117211 */ /* 0x000fe200030f0eff */
[----:B------:R0:W-:Y:S01]  /*29f0*/  @P1 STG.E.U16 desc[UR16][R6.64], R4 ;  /* 0x0000000406001986 */ /* 0x0001e2000c101510 */
[----:B------:R-:W-:Y:S01]  /*2a00*/  ISETP.LT.AND P1, PT, R3, UR7, !P0 ;  /* 0x0000000703007c0c */ /* 0x000fe2000c721270 */
[----:B------:R-:W-:Y:S01]  /*2a10*/  VIADD R3, R5, 0x15 ;  /* 0x0000001505037836 */ /* 0x000fe20000000000 */
[C---:B------:R-:W-:Y:S01]  /*2a20*/  LEA R18, P6, R9.reuse, R0, 0x1 ;  /* 0x0000000009127211 */ /* 0x040fe200078c08ff */
[----:B------:R-:W-:Y:S03]  /*2a30*/  @P5 STG.E.U16 desc[UR16][R10.64], R12 ;  /* 0x0000000c0a005986 */ /* 0x000fe6000c101510 */
[C---:B------:R-:W-:Y:S01]  /*2a40*/  LEA.HI.X.SX32 R19, R9.reuse, R2, 0x1, P6 ;  /* 0x0000000209137211 */ /* 0x040fe200030f0eff */
[----:B------:R-:W-:Y:S01]  /*2a50*/  VIADD R9, R9, UR6 ;  /* 0x0000000609097c36 */ /* 0x000fe20008000000 */
[----:B------:R-:W-:Y:S01]  /*2a60*/  ISETP.LT.AND P5, PT, R3, UR7, !P0 ;  /* 0x0000000703007c0c */ /* 0x000fe2000c7a1270 */
[----:B------:R-:W-:Y:S01]  /*2a70*/  VIADD R3, R5, 0x16 ;  /* 0x0000001605037836 */ /* 0x000fe20000000000 */
[----:B0-----:R-:W-:Y:S01]  /*2a80*/  PRMT R7, R12, 0x7632, R7 ;  /* 0x000076320c077816 */ /* 0x001fe20000000007 */
[C---:B------:R-:W-:Y:S01]  /*2a90*/  VIADD R21, R9.reuse, UR6 ;  /* 0x0000000609157c36 */ /* 0x040fe20008000000 */
[----:B------:R-:W-:-:S02]  /*2aa0*/  LEA R6, P6, R9, R0, 0x1 ;  /* 0x0000000009067211 */ /* 0x000fc400078c08ff */
[----:B------:R-:W-:Y:S01]  /*2ab0*/  PRMT R4, R13, 0x7632, R4 ;  /* 0x000076320d047816 */ /* 0x000fe20000000004 */
[----:B------:R0:W-:Y:S01]  /*2ac0*/  @P4 STG.E.U16 desc[UR16][R16.64], R7 ;  /* 0x0000000710004986 */ /* 0x0001e2000c101510 */
[----:B------:R-:W-:Y:S01]  /*2ad0*/  ISETP.LT.AND P4, PT, R3, UR7, !P0 ;  /* 0x0000000703007c0c */ /* 0x000fe2000c781270 */
[----:B------:R-:W-:Y:S02]  /*2ae0*/  VIADD R3, R5, 0x17 ;  /* 0x0000001705037836 */ /* 0x000fe40000000000 */
[----:B------:R1:W-:Y:S01]  /*2af0*/  @P3 STG.E.U16 desc[UR16][R18.64], R13 ;  /* 0x0000000d12003986 */ /* 0x0003e2000c101510 */
[----:B------:R-:W-:Y:S02]  /*2b00*/  VIADD R23, R21, UR6 ;  /* 0x0000000615177c36 */ /* 0x000fe40008000000 */
[----:B------:R-:W-:Y:S01]  /*2b10*/  ISETP.LT.AND P3, PT, R3, UR7, !P0 ;  /* 0x0000000703007c0c */ /* 0x000fe2000c761270 */
[----:B------:R-:W-:Y:S01]  /*2b20*/  VIADD R3, R5, 0x18 ;  /* 0x0000001805037836 */ /* 0x000fe20000000000 */
[----:B0-----:R-:W-:-:S02]  /*2b30*/  LEA.HI.X.SX32 R7, R9, R2, 0x1, P6 ;  /* 0x0000000209077211 */ /* 0x001fc400030f0eff */
[----:B------:R-:W0:Y:S01]  /*2b40*/  LDS.128 R8, [R83] ;  /* 0x0000000053087984 */ /* 0x000e220000000c00 */
[----:B------:R-:W-:Y:S01]  /*2b50*/  LEA R16, P6, R21, R0, 0x1 ;  /* 0x0000000015107211 */ /* 0x000fe200078c08ff */
[----:B-1----:R-:W-:Y:S02]  /*2b60*/  VIADD R19, R23, UR6 ;  /* 0x0000000617137c36 */ /* 0x002fe40008000000 */
[----:B------:R1:W-:Y:S01]  /*2b70*/  @P2 STG.E.U16 desc[UR16][R6.64], R4 ;  /* 0x0000000406002986 */ /* 0x0003e2000c101510 */
[----:B------:R-:W-:Y:S02]  /*2b80*/  LEA.HI.X.SX32 R17, R21, R2, 0x1, P6 ;  /* 0x0000000215117211 */ /* 0x000fe400030f0eff */
[----:B------:R-:W-:Y:S01]  /*2b90*/  ISETP.LT.AND P2, PT, R3, UR7, !P0 ;  /* 0x0000000703007c0c */ /* 0x000fe2000c741270 */
[----:B------:R-:W-:Y:S01]  /*2ba0*/  VIADD R3, R5, 0x19 ;  /* 0x0000001905037836 */ /* 0x000fe20000000000 */
[----:B------:R-:W-:Y:S01]  /*2bb0*/  LEA R12, P6, R23, R0, 0x1 ;  /* 0x00000000170c7211 */ /* 0x000fe200078c08ff */
[----:B------:R2:W-:Y:S03]  /*2bc0*/  @P1 STG.E.U16 desc[UR16][R16.64], R14 ;  /* 0x0000000e10001986 */ /* 0x0005e6000c101510 */
[----:B------:R-:W-:Y:S01]  /*2bd0*/  ISETP.LT.AND P1, PT, R3, UR7, !P0 ;  /* 0x0000000703007c0c */ /* 0x000fe2000c721270 */
[----:B------:R-:W-:Y:S01]  /*2be0*/  VIADD R3, R5, 0x1a ;  /* 0x0000001a05037836 */ /* 0x000fe20000000000 */
[----:B------:R-:W-:Y:S01]  /*2bf0*/  LEA.HI.X.SX32 R13, R23, R2, 0x1, P6 ;  /* 0x00000002170d7211 */ /* 0x000fe200030f0eff */
[C---:B-1----:R-:W-:Y:S01]  /*2c00*/  VIADD R7, R19.reuse, UR6 ;  /* 0x0000000613077c36 */ /* 0x042fe20008000000 */
[----:B------:R-:W-:-:S02]  /*2c10*/  LEA R18, P6, R19, R0, 0x1 ;  /* 0x0000000013127211 */ /* 0x000fc400078c08ff */
[----:B------:R-:W-:Y:S01]  /*2c20*/  PRMT R4, R15, 0x7632, R4 ;  /* 0x000076320f047816 */ /* 0x000fe20000000004 */
[----:B------:R1:W-:Y:S01]  /*2c30*/  @P5 STG.E.U16 desc[UR16][R12.64], R20 ;  /* 0x000000140c005986 */ /* 0x0003e2000c101510 */
[----:B------:R-:W-:Y:S01]  /*2c40*/  LEA.HI.X.SX32 R19, R19, R2, 0x1, P6 ;  /* 0x0000000213137211 */ /* 0x000fe200030f0eff */
[----:B--2---:R-:W-:Y:S01]  /*2c50*/  VIADD R17, R7, UR6 ;  /* 0x0000000607117c36 */ /* 0x004fe20008000000 */
        /* <DEDUP_REMOVED lines=8> */
[----:B------:R-:W-:-:S03]  /*2ce0*/  LEA R16, P6, R17, R0, 0x1 ;  /* 0x0000000011107211 */ /* 0x000fc600078c08ff */
[----:B------:R1:W-:Y:S01]  /*2cf0*/  @P3 STG.E.U16 desc[UR16][R6.64], R4 ;  /* 0x0000000406003986 */ /* 0x0003e2000c101510 */
[----:B------:R-:W-:Y:S01]  /*2d00*/  LEA.HI.X.SX32 R17, R17, R2, 0x1, P6 ;  /* 0x0000000211117211 */ /* 0x000fe200030f0eff */
[----:B--2---:R-:W-:Y:S01]  /*2d10*/  VIADD R15, R13, UR6 ;  /* 0x000000060d0f7c36 */ /* 0x004fe20008000000 */
[----:B------:R-:W-:Y:S01]  /*2d20*/  ISETP.LT.AND P3, PT, R3, UR7, !P0 ;  /* 0x0000000703007c0c */ /* 0x000fe2000c761270 */
[----:B------:R-:W-:Y:S01]  /*2d30*/  VIADD R3, R5, 0x1d ;  /* 0x0000001d05037836 */ /* 0x000fe20000000000 */
[----:B------:R-:W-:Y:S01]  /*2d40*/  LEA R12, P6, R13, R0, 0x1 ;  /* 0x000000000d0c7211 */ /* 0x000fe200078c08ff */
[----:B------:R-:W-:Y:S01]  /*2d50*/  VIADD R19, R15, UR6 ;  /* 0x000000060f137c36 */ /* 0x000fe20008000000 */
[----:B0-----:R0:W-:Y:S02]  /*2d60*/  @P2 STG.E.U16 desc[UR16][R16.64], R8 ;  /* 0x0000000810002986 */ /* 0x0011e4000c101510 */
[----:B------:R-:W-:Y:S01]  /*2d70*/  ISETP.LT.AND P2, PT, R3, UR7, !P0 ;  /* 0x0000000703007c0c */ /* 0x000fe2000c741270 */
[----:B------:R-:W-:Y:S01]  /*2d80*/  VIADD R3, R19, UR6 ;  /* 0x0000000613037c36 */ /* 0x000fe20008000000 */
[----:B------:R-:W-:-:S02]  /*2d90*/  LEA.HI.X.SX32 R13, R13, R2, 0x1, P6 ;  /* 0x000000020d0d7211 */ /* 0x000fc400030f0eff */
[----:B-1----:R-:W-:Y:S01]  /*2da0*/  PRMT R7, R8, 0x7632, R7 ;  /* 0x0000763208077816 */ /* 0x002fe20000000007 */
[----:B------:R-:W-:Y:S01]  /*2db0*/  VIADD R21, R3, UR6 ;  /* 0x0000000603157c36 */ /* 0x000fe20008000000 */
[----:B------:R-:W-:-:S03]  /*2dc0*/  LEA R14, P6, R15, R0, 0x1 ;  /* 0x000000000f0e7211 */ /* 0x000fc600078c08ff */
[----:B------:R1:W-:Y:S01]  /*2dd0*/  @P1 STG.E.U16 desc[UR16][R12.64], R7 ;  /* 0x000000070c001986 */ /* 0x0003e2000c101510 */
[----:B------:R-:W-:Y:S01]  /*2de0*/  LEA.HI.X.SX32 R15, R15, R2, 0x1, P6 ;  /* 0x000000020f0f7211 */ /* 0x000fe200030f0eff */
[----:B------:R-:W-:Y:S01]  /*2df0*/  VIADD R23, R21, UR6 ;  /* 0x0000000615177c36 */ /* 0x000fe20008000000 */
[-C--:B------:R-:W-:Y:S01]  /*2e00*/  LEA R6, P1, R19, R0.reuse, 0x1 ;  /* 0x0000000013067211 */ /* 0x080fe200078208ff */
[----:B0-----:R-:W-:Y:S01]  /*2e10*/  VIADD R8, R5, 0x1e ;  /* 0x0000001e05087836 */ /* 0x001fe20000000000 */
[C---:B------:R-:W-:Y:S01]  /*2e20*/  LEA R16, P6, R3.reuse, R0, 0x1 ;  /* 0x0000000003107211 */ /* 0x040fe200078c08ff */
[----:B------:R0:W-:Y:S03]  /*2e30*/  @P5 STG.E.U16 desc[UR16][R14.64], R9 ;  /* 0x000000090e005986 */ /* 0x0001e6000c101510 */
[----:B------:R-:W-:Y:S01]  /*2e40*/  LEA.HI.X.SX32 R17, R3, R2, 0x1, P6 ;  /* 0x0000000203117211 */ /* 0x000fe200030f0eff */
[----:B------:R-:W-:Y:S01]  /*2e50*/  VIADD R3, R5, 0x1f ;  /* 0x0000001f05037836 */ /* 0x000fe20000000000 */
[----:B------:R-:W-:-:S02]  /*2e60*/  LEA R4, P6, R21, R0, 0x1 ;  /* 0x0000000015047211 */ /* 0x000fc400078c08ff */
[----:B-1----:R-:W-:Y:S01]  /*2e70*/  LEA.HI.X.SX32 R7, R19, R2, 0x1, P1 ;  /* 0x0000000213077211 */ /* 0x002fe200008f0eff */
[C---:B------:R-:W-:Y:S01]  /*2e80*/  VIADD R19, R23.reuse, UR6 ;  /* 0x0000000617137c36 */ /* 0x040fe20008000000 */
[----:B------:R-:W-:Y:S02]  /*2e90*/  LEA R12, P1, R23, R0, 0x1 ;  /* 0x00000000170c7211 */ /* 0x000fe400078208ff */
[-C--:B------:R-:W-:Y:S02]  /*2ea0*/  LEA.HI.X.SX32 R5, R21, R2.reuse, 0x1, P6 ;  /* 0x0000000215057211 */ /* 0x080fe400030f0eff */
[----:B------:R-:W-:Y:S02]  /*2eb0*/  LEA.HI.X.SX32 R13, R23, R2, 0x1, P1 ;  /* 0x00000002170d7211 */ /* 0x000fe400008f0eff */
[----:B------:R-:W-:Y:S02]  /*2ec0*/  ISETP.LT.AND P1, PT, R8, UR7, !P0 ;  /* 0x0000000708007c0c */ /* 0x000fe4000c721270 */
[----:B------:R-:W-:-:S02]  /*2ed0*/  ISETP.LT.AND P0, PT, R3, UR7, !P0 ;  /* 0x0000000703007c0c */ /* 0x000fc4000c701270 */
[----:B------:R-:W-:Y:S02]  /*2ee0*/  LEA R18, P6, R19, R0, 0x1 ;  /* 0x0000000013127211 */ /* 0x000fe400078c08ff */
[----:B------:R-:W-:Y:S02]  /*2ef0*/  PRMT R3, R9, 0x7632, R3 ;  /* 0x0000763209037816 */ /* 0x000fe40000000003 */
[----:B------:R-:W-:Y:S02]  /*2f00*/  LEA.HI.X.SX32 R19, R19, R2, 0x1, P6 ;  /* 0x0000000213137211 */ /* 0x000fe400030f0eff */
[----:B------:R-:W-:Y:S01]  /*2f10*/  PRMT R2, R10, 0x7632, R2 ;  /* 0x000076320a027816 */ /* 0x000fe20000000002 */
[----:B------:R0:W-:Y:S04]  /*2f20*/  @P4 STG.E.U16 desc[UR16][R6.64], R3 ;  /* 0x0000000306004986 */ /* 0x0001e8000c101510 */
[----:B------:R0:W-:Y:S04]  /*2f30*/  @P3 STG.E.U16 desc[UR16][R16.64], R10 ;  /* 0x0000000a10003986 */ /* 0x0001e8000c101510 */
[----:B------:R0:W-:Y:S04]  /*2f40*/  @P2 STG.E.U16 desc[UR16][R4.64], R2 ;  /* 0x0000000204002986 */ /* 0x0001e8000c101510 */
[----:B------:R0:W-:Y:S01]  /*2f50*/  @P1 STG.E.U16 desc[UR16][R12.64], R11 ;  /* 0x0000000b0c001986 */ /* 0x0001e2000c101510 */
[----:B------:R-:W-:Y:S05]  /*2f60*/  @!P0 EXIT ;  /* 0x000000000000894d */ /* 0x000fea0003800000 */
[----:B0-----:R-:W-:-:S05]  /*2f70*/  PRMT R9, R11, 0x7632, R9 ;  /* 0x000076320b097816 */ /* 0x001fca0000000009 */
[----:B------:R-:W-:Y:S01]  /*2f80*/  STG.E.U16 desc[UR16][R18.64], R9 ;  /* 0x0000000912007986 */ /* 0x000fe2000c101510 */
[----:B------:R-:W-:Y:S05]  /*2f90*/  EXIT ;  /* 0x000000000000794d */ /* 0x000fea0003800000 */
.L_x_2:
[----:B------:R-:W-:-:S00]  /*2fa0*/  BRA `(.L_x_2) ;  /* 0xfffffffc00fc7947 */ /* 0x000fc0000383ffff */
[----:B------:R-:W-:-:S00]  /*2fb0*/  NOP ;  /* 0x0000000000007918 */ /* 0x000fc00000000000 */
        /* <DEDUP_REMOVED lines=12> */
.L_x_3:


//--------------------- .nv.shared.matmul_kernel  --------------------------
	.section	.nv.shared.matmul_kernel,"aw",@nobits
	.sectionflags	@""
	.align	16
	.zero		1024


//--------------------- .nv.shared.reserved.0     --------------------------
	.section	.nv.shared.reserved.0,"aw",@nobits
	.weak		__nv_reservedSMEM_offset_0_alias
	.size		__nv_reservedSMEM_offset_0_alias, 0, 0
	.other		__nv_reservedSMEM_offset_0_alias,@"STO_CUDA_RESERVED_SHARED STV_DEFAULT"
__nv_reservedSMEM_offset_0_alias:
	.zero		0


//--------------------- .nv.constant0.matmul_kernel --------------------------
	.section	.nv.constant0.matmul_kernel,"a",@progbits
	.sectionflags	@""
	.align	4
.nv.constant0.matmul_kernel:
	.zero		608


//--------------------- SYMBOLS --------------------------

	.type		.nv.reservedSmem.offset0,@object
	.size		.nv.reservedSmem.offset0,0x4
